//
// Generated by NVIDIA NVVM Compiler
//
// Compiler Build ID: CL-36424714
// Cuda compilation tools, release 13.0, V13.0.88
// Based on NVVM 20.0.0
//

.version 9.0
.target sm_100
.address_size 64

	// .globl	_Z12setup_kernelP17curandStateXORWOWm
.func  (.param .align 16 .b8 func_retval0[16]) __internal_trig_reduction_slowpathd
(
	.param .b64 __internal_trig_reduction_slowpathd_param_0
)
;
.global .align 4 .b8 precalc_xorwow_matrix[102400];
.global .align 4 .b8 precalc_xorwow_offset_matrix[102400];
.global .align 4 .b8 mrg32k3aM1[2304];
.global .align 4 .b8 mrg32k3aM2[2304];
.global .align 4 .b8 mrg32k3aM1SubSeq[2016];
.global .align 4 .b8 mrg32k3aM2SubSeq[2016];
.global .align 4 .b8 mrg32k3aM1Seq[2304];
.global .align 4 .b8 mrg32k3aM2Seq[2304];
.const .align 8 .b8 __cr_lgamma_table[72];
.global .align 8 .b8 __cudart_i2opi_d[144] = {8, 93, 141, 31, 177, 95, 251, 107, 234, 146, 82, 138, 247, 57, 7, 61, 123, 241, 229, 235, 199, 186, 39, 117, 45, 234, 95, 158, 102, 63, 70, 79, 183, 9, 203, 39, 207, 126, 54, 109, 31, 109, 10, 90, 139, 17, 47, 239, 15, 152, 5, 222, 255, 151, 248, 31, 59, 40, 249, 189, 139, 95, 132, 156, 244, 57, 83, 131, 57, 214, 145, 57, 65, 126, 95, 180, 38, 112, 156, 233, 132, 68, 187, 46, 245, 53, 130, 232, 62, 167, 41, 177, 28, 235, 29, 254, 28, 146, 209, 9, 234, 46, 73, 6, 224, 210, 77, 66, 58, 110, 36, 183, 97, 197, 187, 222, 171, 99, 81, 254, 65, 144, 67, 60, 153, 149, 98, 219, 192, 221, 52, 245, 209, 87, 39, 252, 41, 21, 68, 78, 110, 131, 249, 162};
.global .align 16 .b8 __cudart_sin_cos_coeffs[128] = {70, 210, 176, 44, 241, 229, 90, 190, 146, 227, 172, 105, 227, 29, 199, 62, 161, 98, 219, 25, 160, 1, 42, 191, 24, 8, 17, 17, 17, 17, 129, 63, 84, 85, 85, 85, 85, 85, 197, 191, 0, 0, 0, 0, 0, 0, 0, 0, 0, 0, 0, 0, 0, 0, 0, 0, 100, 129, 253, 32, 131, 255, 168, 189, 40, 133, 239, 193, 167, 238, 33, 62, 217, 230, 6, 142, 79, 126, 146, 190, 233, 188, 221, 25, 160, 1, 250, 62, 71, 93, 193, 22, 108, 193, 86, 191, 81, 85, 85, 85, 85, 85, 165, 63, 0, 0, 0, 0, 0, 0, 224, 191, 0, 0, 0, 0, 0, 0, 240, 63};

.visible .entry _Z12setup_kernelP17curandStateXORWOWm(
	.param .u64 .ptr .align 1 _Z12setup_kernelP17curandStateXORWOWm_param_0,
	.param .u64 _Z12setup_kernelP17curandStateXORWOWm_param_1
)
{
	.reg .pred 	%p<24>;
	.reg .b32 	%r<413>;
	.reg .b64 	%rd<19>;

	ld.param.u64 	%rd8, [_Z12setup_kernelP17curandStateXORWOWm_param_0];
	ld.param.u64 	%rd9, [_Z12setup_kernelP17curandStateXORWOWm_param_1];
	cvta.to.global.u64 	%rd10, %rd8;
	mov.u32 	%r182, %tid.x;
	mov.u32 	%r183, %ctaid.x;
	mov.u32 	%r184, %ntid.x;
	mad.lo.s32 	%r185, %r183, %r184, %r182;
	cvt.s64.s32 	%rd18, %r185;
	mul.wide.s32 	%rd11, %r185, 48;
	add.s64 	%rd2, %rd10, %rd11;
	cvt.u32.u64 	%r186, %rd9;
	xor.b32  	%r187, %r186, -1429050551;
	mul.lo.s32 	%r188, %r187, 1099087573;
	{ .reg .b32 tmp; mov.b64 {tmp, %r189}, %rd9; }
	xor.b32  	%r190, %r189, -136515619;
	mul.lo.s32 	%r191, %r190, -1703105765;
	add.s32 	%r192, %r188, %r191;
	add.s32 	%r193, %r192, 6615241;
	add.s32 	%r194, %r188, 123456789;
	st.global.v2.u32 	[%rd2], {%r193, %r194};
	xor.b32  	%r195, %r188, 362436069;
	add.s32 	%r196, %r191, 521288629;
	st.global.v2.u32 	[%rd2+8], {%r195, %r196};
	xor.b32  	%r197, %r191, 88675123;
	add.s32 	%r198, %r188, 5783321;
	st.global.v2.u32 	[%rd2+16], {%r197, %r198};
	setp.eq.s32 	%p1, %r185, 0;
	@%p1 bra 	$L__BB0_42;
	mov.b32 	%r319, 0;
$L__BB0_2:
	and.b64  	%rd4, %rd18, 3;
	setp.eq.s64 	%p2, %rd4, 0;
	@%p2 bra 	$L__BB0_41;
	mul.wide.u32 	%rd12, %r319, 3200;
	mov.u64 	%rd13, precalc_xorwow_matrix;
	add.s64 	%rd5, %rd13, %rd12;
	cvt.u32.u64 	%r2, %rd4;
	mov.b32 	%r320, 0;
$L__BB0_4:
	mov.b32 	%r333, 0;
	mov.u32 	%r334, %r333;
	mov.u32 	%r335, %r333;
	mov.u32 	%r336, %r333;
	mov.u32 	%r337, %r333;
	mov.u32 	%r326, %r333;
$L__BB0_5:
	mul.wide.u32 	%rd14, %r326, 4;
	add.s64 	%rd15, %rd2, %rd14;
	ld.global.u32 	%r10, [%rd15+4];
	shl.b32 	%r11, %r326, 5;
	mov.b32 	%r332, 0;
$L__BB0_6:
	.pragma "nounroll";
	shr.u32 	%r203, %r10, %r332;
	and.b32  	%r204, %r203, 1;
	setp.eq.b32 	%p3, %r204, 1;
	not.pred 	%p4, %p3;
	add.s32 	%r205, %r11, %r332;
	mul.lo.s32 	%r206, %r205, 5;
	mul.wide.u32 	%rd16, %r206, 4;
	add.s64 	%rd6, %rd5, %rd16;
	@%p4 bra 	$L__BB0_8;
	ld.global.u32 	%r207, [%rd6];
	xor.b32  	%r337, %r337, %r207;
	ld.global.u32 	%r208, [%rd6+4];
	xor.b32  	%r336, %r336, %r208;
	ld.global.u32 	%r209, [%rd6+8];
	xor.b32  	%r335, %r335, %r209;
	ld.global.u32 	%r210, [%rd6+12];
	xor.b32  	%r334, %r334, %r210;
	ld.global.u32 	%r211, [%rd6+16];
	xor.b32  	%r333, %r333, %r211;
$L__BB0_8:
	and.b32  	%r213, %r203, 2;
	setp.eq.s32 	%p5, %r213, 0;
	@%p5 bra 	$L__BB0_10;
	ld.global.u32 	%r214, [%rd6+20];
	xor.b32  	%r337, %r337, %r214;
	ld.global.u32 	%r215, [%rd6+24];
	xor.b32  	%r336, %r336, %r215;
	ld.global.u32 	%r216, [%rd6+28];
	xor.b32  	%r335, %r335, %r216;
	ld.global.u32 	%r217, [%rd6+32];
	xor.b32  	%r334, %r334, %r217;
	ld.global.u32 	%r218, [%rd6+36];
	xor.b32  	%r333, %r333, %r218;
$L__BB0_10:
	and.b32  	%r220, %r203, 4;
	setp.eq.s32 	%p6, %r220, 0;
	@%p6 bra 	$L__BB0_12;
	ld.global.u32 	%r221, [%rd6+40];
	xor.b32  	%r337, %r337, %r221;
	ld.global.u32 	%r222, [%rd6+44];
	xor.b32  	%r336, %r336, %r222;
	ld.global.u32 	%r223, [%rd6+48];
	xor.b32  	%r335, %r335, %r223;
	ld.global.u32 	%r224, [%rd6+52];
	xor.b32  	%r334, %r334, %r224;
	ld.global.u32 	%r225, [%rd6+56];
	xor.b32  	%r333, %r333, %r225;
$L__BB0_12:
	and.b32  	%r227, %r203, 8;
	setp.eq.s32 	%p7, %r227, 0;
	@%p7 bra 	$L__BB0_14;
	ld.global.u32 	%r228, [%rd6+60];
	xor.b32  	%r337, %r337, %r228;
	ld.global.u32 	%r229, [%rd6+64];
	xor.b32  	%r336, %r336, %r229;
	ld.global.u32 	%r230, [%rd6+68];
	xor.b32  	%r335, %r335, %r230;
	ld.global.u32 	%r231, [%rd6+72];
	xor.b32  	%r334, %r334, %r231;
	ld.global.u32 	%r232, [%rd6+76];
	xor.b32  	%r333, %r333, %r232;
$L__BB0_14:
	and.b32  	%r234, %r203, 16;
	setp.eq.s32 	%p8, %r234, 0;
	@%p8 bra 	$L__BB0_16;
	ld.global.u32 	%r235, [%rd6+80];
	xor.b32  	%r337, %r337, %r235;
	ld.global.u32 	%r236, [%rd6+84];
	xor.b32  	%r336, %r336, %r236;
	ld.global.u32 	%r237, [%rd6+88];
	xor.b32  	%r335, %r335, %r237;
	ld.global.u32 	%r238, [%rd6+92];
	xor.b32  	%r334, %r334, %r238;
	ld.global.u32 	%r239, [%rd6+96];
	xor.b32  	%r333, %r333, %r239;
$L__BB0_16:
	and.b32  	%r241, %r203, 32;
	setp.eq.s32 	%p9, %r241, 0;
	@%p9 bra 	$L__BB0_18;
	ld.global.u32 	%r242, [%rd6+100];
	xor.b32  	%r337, %r337, %r242;
	ld.global.u32 	%r243, [%rd6+104];
	xor.b32  	%r336, %r336, %r243;
	ld.global.u32 	%r244, [%rd6+108];
	xor.b32  	%r335, %r335, %r244;
	ld.global.u32 	%r245, [%rd6+112];
	xor.b32  	%r334, %r334, %r245;
	ld.global.u32 	%r246, [%rd6+116];
	xor.b32  	%r333, %r333, %r246;
$L__BB0_18:
	and.b32  	%r248, %r203, 64;
	setp.eq.s32 	%p10, %r248, 0;
	@%p10 bra 	$L__BB0_20;
	ld.global.u32 	%r249, [%rd6+120];
	xor.b32  	%r337, %r337, %r249;
	ld.global.u32 	%r250, [%rd6+124];
	xor.b32  	%r336, %r336, %r250;
	ld.global.u32 	%r251, [%rd6+128];
	xor.b32  	%r335, %r335, %r251;
	ld.global.u32 	%r252, [%rd6+132];
	xor.b32  	%r334, %r334, %r252;
	ld.global.u32 	%r253, [%rd6+136];
	xor.b32  	%r333, %r333, %r253;
$L__BB0_20:
	and.b32  	%r255, %r203, 128;
	setp.eq.s32 	%p11, %r255, 0;
	@%p11 bra 	$L__BB0_22;
	ld.global.u32 	%r256, [%rd6+140];
	xor.b32  	%r337, %r337, %r256;
	ld.global.u32 	%r257, [%rd6+144];
	xor.b32  	%r336, %r336, %r257;
	ld.global.u32 	%r258, [%rd6+148];
	xor.b32  	%r335, %r335, %r258;
	ld.global.u32 	%r259, [%rd6+152];
	xor.b32  	%r334, %r334, %r259;
	ld.global.u32 	%r260, [%rd6+156];
	xor.b32  	%r333, %r333, %r260;
$L__BB0_22:
	and.b32  	%r262, %r203, 256;
	setp.eq.s32 	%p12, %r262, 0;
	@%p12 bra 	$L__BB0_24;
	ld.global.u32 	%r263, [%rd6+160];
	xor.b32  	%r337, %r337, %r263;
	ld.global.u32 	%r264, [%rd6+164];
	xor.b32  	%r336, %r336, %r264;
	ld.global.u32 	%r265, [%rd6+168];
	xor.b32  	%r335, %r335, %r265;
	ld.global.u32 	%r266, [%rd6+172];
	xor.b32  	%r334, %r334, %r266;
	ld.global.u32 	%r267, [%rd6+176];
	xor.b32  	%r333, %r333, %r267;
$L__BB0_24:
	and.b32  	%r269, %r203, 512;
	setp.eq.s32 	%p13, %r269, 0;
	@%p13 bra 	$L__BB0_26;
	ld.global.u32 	%r270, [%rd6+180];
	xor.b32  	%r337, %r337, %r270;
	ld.global.u32 	%r271, [%rd6+184];
	xor.b32  	%r336, %r336, %r271;
	ld.global.u32 	%r272, [%rd6+188];
	xor.b32  	%r335, %r335, %r272;
	ld.global.u32 	%r273, [%rd6+192];
	xor.b32  	%r334, %r334, %r273;
	ld.global.u32 	%r274, [%rd6+196];
	xor.b32  	%r333, %r333, %r274;
$L__BB0_26:
	and.b32  	%r276, %r203, 1024;
	setp.eq.s32 	%p14, %r276, 0;
	@%p14 bra 	$L__BB0_28;
	ld.global.u32 	%r277, [%rd6+200];
	xor.b32  	%r337, %r337, %r277;
	ld.global.u32 	%r278, [%rd6+204];
	xor.b32  	%r336, %r336, %r278;
	ld.global.u32 	%r279, [%rd6+208];
	xor.b32  	%r335, %r335, %r279;
	ld.global.u32 	%r280, [%rd6+212];
	xor.b32  	%r334, %r334, %r280;
	ld.global.u32 	%r281, [%rd6+216];
	xor.b32  	%r333, %r333, %r281;
$L__BB0_28:
	and.b32  	%r283, %r203, 2048;
	setp.eq.s32 	%p15, %r283, 0;
	@%p15 bra 	$L__BB0_30;
	ld.global.u32 	%r284, [%rd6+220];
	xor.b32  	%r337, %r337, %r284;
	ld.global.u32 	%r285, [%rd6+224];
	xor.b32  	%r336, %r336, %r285;
	ld.global.u32 	%r286, [%rd6+228];
	xor.b32  	%r335, %r335, %r286;
	ld.global.u32 	%r287, [%rd6+232];
	xor.b32  	%r334, %r334, %r287;
	ld.global.u32 	%r288, [%rd6+236];
	xor.b32  	%r333, %r333, %r288;
$L__BB0_30:
	and.b32  	%r290, %r203, 4096;
	setp.eq.s32 	%p16, %r290, 0;
	@%p16 bra 	$L__BB0_32;
	ld.global.u32 	%r291, [%rd6+240];
	xor.b32  	%r337, %r337, %r291;
	ld.global.u32 	%r292, [%rd6+244];
	xor.b32  	%r336, %r336, %r292;
	ld.global.u32 	%r293, [%rd6+248];
	xor.b32  	%r335, %r335, %r293;
	ld.global.u32 	%r294, [%rd6+252];
	xor.b32  	%r334, %r334, %r294;
	ld.global.u32 	%r295, [%rd6+256];
	xor.b32  	%r333, %r333, %r295;
$L__BB0_32:
	and.b32  	%r297, %r203, 8192;
	setp.eq.s32 	%p17, %r297, 0;
	@%p17 bra 	$L__BB0_34;
	ld.global.u32 	%r298, [%rd6+260];
	xor.b32  	%r337, %r337, %r298;
	ld.global.u32 	%r299, [%rd6+264];
	xor.b32  	%r336, %r336, %r299;
	ld.global.u32 	%r300, [%rd6+268];
	xor.b32  	%r335, %r335, %r300;
	ld.global.u32 	%r301, [%rd6+272];
	xor.b32  	%r334, %r334, %r301;
	ld.global.u32 	%r302, [%rd6+276];
	xor.b32  	%r333, %r333, %r302;
$L__BB0_34:
	and.b32  	%r304, %r203, 16384;
	setp.eq.s32 	%p18, %r304, 0;
	@%p18 bra 	$L__BB0_36;
	ld.global.u32 	%r305, [%rd6+280];
	xor.b32  	%r337, %r337, %r305;
	ld.global.u32 	%r306, [%rd6+284];
	xor.b32  	%r336, %r336, %r306;
	ld.global.u32 	%r307, [%rd6+288];
	xor.b32  	%r335, %r335, %r307;
	ld.global.u32 	%r308, [%rd6+292];
	xor.b32  	%r334, %r334, %r308;
	ld.global.u32 	%r309, [%rd6+296];
	xor.b32  	%r333, %r333, %r309;
$L__BB0_36:
	and.b32  	%r311, %r203, 32768;
	setp.eq.s32 	%p19, %r311, 0;
	@%p19 bra 	$L__BB0_38;
	ld.global.u32 	%r312, [%rd6+300];
	xor.b32  	%r337, %r337, %r312;
	ld.global.u32 	%r313, [%rd6+304];
	xor.b32  	%r336, %r336, %r313;
	ld.global.u32 	%r314, [%rd6+308];
	xor.b32  	%r335, %r335, %r314;
	ld.global.u32 	%r315, [%rd6+312];
	xor.b32  	%r334, %r334, %r315;
	ld.global.u32 	%r316, [%rd6+316];
	xor.b32  	%r333, %r333, %r316;
$L__BB0_38:
	add.s32 	%r332, %r332, 16;
	setp.ne.s32 	%p20, %r332, 32;
	@%p20 bra 	$L__BB0_6;
	mad.lo.s32 	%r317, %r326, -31, %r11;
	add.s32 	%r326, %r317, 1;
	setp.ne.s32 	%p21, %r326, 5;
	@%p21 bra 	$L__BB0_5;
	st.global.u32 	[%rd2+4], %r337;
	st.global.u32 	[%rd2+8], %r336;
	st.global.u32 	[%rd2+12], %r335;
	st.global.u32 	[%rd2+16], %r334;
	st.global.u32 	[%rd2+20], %r333;
	add.s32 	%r320, %r320, 1;
	setp.lt.u32 	%p22, %r320, %r2;
	@%p22 bra 	$L__BB0_4;
$L__BB0_41:
	shr.u64 	%rd7, %rd18, 2;
	add.s32 	%r319, %r319, 1;
	setp.gt.u64 	%p23, %rd18, 3;
	mov.u64 	%rd18, %rd7;
	@%p23 bra 	$L__BB0_2;
$L__BB0_42:
	mov.b32 	%r318, 0;
	st.global.v2.u32 	[%rd2+24], {%r318, %r318};
	st.global.u32 	[%rd2+32], %r318;
	mov.b64 	%rd17, 0;
	st.global.u64 	[%rd2+40], %rd17;
	ret;

}
	// .globl	_Z8f_kernelPdS_i
.visible .entry _Z8f_kernelPdS_i(
	.param .u64 .ptr .align 1 _Z8f_kernelPdS_i_param_0,
	.param .u64 .ptr .align 1 _Z8f_kernelPdS_i_param_1,
	.param .u32 _Z8f_kernelPdS_i_param_2
)
{
	.reg .pred 	%p<6>;
	.reg .b32 	%r<15>;
	.reg .b64 	%rd<13>;
	.reg .b64 	%fd<38>;

	ld.param.u64 	%rd1, [_Z8f_kernelPdS_i_param_0];
	ld.param.u64 	%rd2, [_Z8f_kernelPdS_i_param_1];
	ld.param.u32 	%r5, [_Z8f_kernelPdS_i_param_2];
	mov.u32 	%r6, %tid.x;
	mov.u32 	%r7, %ctaid.x;
	mov.u32 	%r8, %ntid.x;
	mad.lo.s32 	%r1, %r7, %r8, %r6;
	setp.ge.s32 	%p1, %r1, %r5;
	@%p1 bra 	$L__BB1_6;
	cvta.to.global.u64 	%rd3, %rd1;
	mul.wide.s32 	%rd4, %r1, 8;
	add.s64 	%rd5, %rd3, %rd4;
	ld.global.f64 	%fd8, [%rd5];
	mul.f64 	%fd1, %fd8, 0d407F400000000000;
	abs.f64 	%fd9, %fd1;
	sqrt.rn.f64 	%fd2, %fd9;
	abs.f64 	%fd3, %fd2;
	setp.neu.f64 	%p2, %fd3, 0d7FF0000000000000;
	@%p2 bra 	$L__BB1_3;
	mov.f64 	%fd15, 0d0000000000000000;
	mul.rn.f64 	%fd37, %fd2, %fd15;
	mov.b32 	%r14, 0;
	bra.uni 	$L__BB1_5;
$L__BB1_3:
	mul.f64 	%fd10, %fd2, 0d3FE45F306DC9C883;
	cvt.rni.s32.f64 	%r14, %fd10;
	cvt.rn.f64.s32 	%fd11, %r14;
	fma.rn.f64 	%fd12, %fd11, 0dBFF921FB54442D18, %fd2;
	fma.rn.f64 	%fd13, %fd11, 0dBC91A62633145C00, %fd12;
	fma.rn.f64 	%fd37, %fd11, 0dB97B839A252049C0, %fd13;
	setp.ltu.f64 	%p3, %fd3, 0d41E0000000000000;
	@%p3 bra 	$L__BB1_5;
	{ // callseq 0, 0
	.param .b64 param0;
	st.param.f64 	[param0], %fd2;
	.param .align 16 .b8 retval0[16];
	call.uni (retval0), 
	__internal_trig_reduction_slowpathd, 
	(
	param0
	);
	ld.param.f64 	%fd37, [retval0];
	ld.param.b32 	%r14, [retval0+8];
	} // callseq 0
$L__BB1_5:
	shl.b32 	%r11, %r14, 6;
	cvt.u64.u32 	%rd6, %r11;
	and.b64  	%rd7, %rd6, 64;
	mov.u64 	%rd8, __cudart_sin_cos_coeffs;
	add.s64 	%rd9, %rd8, %rd7;
	mul.rn.f64 	%fd16, %fd37, %fd37;
	and.b32  	%r12, %r14, 1;
	setp.eq.b32 	%p4, %r12, 1;
	selp.f64 	%fd17, 0dBDA8FF8320FD8164, 0d3DE5DB65F9785EBA, %p4;
	ld.global.nc.v2.f64 	{%fd18, %fd19}, [%rd9];
	fma.rn.f64 	%fd20, %fd17, %fd16, %fd18;
	fma.rn.f64 	%fd21, %fd20, %fd16, %fd19;
	ld.global.nc.v2.f64 	{%fd22, %fd23}, [%rd9+16];
	fma.rn.f64 	%fd24, %fd21, %fd16, %fd22;
	fma.rn.f64 	%fd25, %fd24, %fd16, %fd23;
	ld.global.nc.v2.f64 	{%fd26, %fd27}, [%rd9+32];
	fma.rn.f64 	%fd28, %fd25, %fd16, %fd26;
	fma.rn.f64 	%fd29, %fd28, %fd16, %fd27;
	fma.rn.f64 	%fd30, %fd29, %fd37, %fd37;
	fma.rn.f64 	%fd31, %fd29, %fd16, 0d3FF0000000000000;
	selp.f64 	%fd32, %fd31, %fd30, %p4;
	and.b32  	%r13, %r14, 2;
	setp.eq.s32 	%p5, %r13, 0;
	mov.f64 	%fd33, 0d0000000000000000;
	sub.f64 	%fd34, %fd33, %fd32;
	selp.f64 	%fd35, %fd32, %fd34, %p5;
	mul.f64 	%fd36, %fd1, %fd35;
	cvta.to.global.u64 	%rd10, %rd2;
	add.s64 	%rd12, %rd10, %rd4;
	st.global.f64 	[%rd12], %fd36;
$L__BB1_6:
	ret;

}
	// .globl	_Z11step_kernelPdPKdfiP17curandStateXORWOW
.visible .entry _Z11step_kernelPdPKdfiP17curandStateXORWOW(
	.param .u64 .ptr .align 1 _Z11step_kernelPdPKdfiP17curandStateXORWOW_param_0,
	.param .u64 .ptr .align 1 _Z11step_kernelPdPKdfiP17curandStateXORWOW_param_1,
	.param .f32 _Z11step_kernelPdPKdfiP17curandStateXORWOW_param_2,
	.param .u32 _Z11step_kernelPdPKdfiP17curandStateXORWOW_param_3,
	.param .u64 .ptr .align 1 _Z11step_kernelPdPKdfiP17curandStateXORWOW_param_4
)
{
	.reg .pred 	%p<29>;
	.reg .b32 	%r<84>;
	.reg .b32 	%f<5>;
	.reg .b64 	%rd<55>;
	.reg .b64 	%fd<77>;

	ld.param.u64 	%rd19, [_Z11step_kernelPdPKdfiP17curandStateXORWOW_param_1];
	ld.param.f32 	%f2, [_Z11step_kernelPdPKdfiP17curandStateXORWOW_param_2];
	ld.param.u32 	%r33, [_Z11step_kernelPdPKdfiP17curandStateXORWOW_param_3];
	ld.param.u64 	%rd20, [_Z11step_kernelPdPKdfiP17curandStateXORWOW_param_4];
	mov.u32 	%r34, %tid.x;
	mov.u32 	%r35, %ctaid.x;
	mov.u32 	%r36, %ntid.x;
	mad.lo.s32 	%r1, %r35, %r36, %r34;
	setp.ge.s32 	%p3, %r1, %r33;
	@%p3 bra 	$L__BB2_29;
	cvta.to.global.u64 	%rd21, %rd20;
	cvta.to.global.u64 	%rd22, %rd19;
	mul.wide.s32 	%rd23, %r1, 48;
	add.s64 	%rd1, %rd21, %rd23;
	ld.global.v2.u32 	{%r37, %r38}, [%rd1];
	ld.global.v2.u32 	{%r2, %r3}, [%rd1+8];
	ld.global.v2.u32 	{%r4, %r6}, [%rd1+16];
	ld.global.v2.u32 	{%r7, %r8}, [%rd1+24];
	ld.global.f32 	%f1, [%rd1+32];
	ld.global.f64 	%fd1, [%rd1+40];
	shr.u32 	%r39, %r38, 2;
	xor.b32  	%r40, %r39, %r38;
	shl.b32 	%r41, %r6, 4;
	shl.b32 	%r42, %r40, 1;
	xor.b32  	%r43, %r41, %r42;
	xor.b32  	%r44, %r43, %r6;
	xor.b32  	%r9, %r44, %r40;
	add.s32 	%r10, %r37, 362437;
	add.s32 	%r45, %r9, %r10;
	cvt.rn.f32.u32 	%f3, %r45;
	fma.rn.f32 	%f4, %f3, 0f2F800000, 0f2F000000;
	cvt.f64.f32 	%fd25, %f4;
	mul.wide.s32 	%rd24, %r1, 8;
	add.s64 	%rd25, %rd22, %rd24;
	ld.global.f64 	%fd2, [%rd25];
	add.f64 	%fd26, %fd25, 0dBFE0000000000000;
	mul.f64 	%fd3, %fd26, 0d400921FB54442D18;
	abs.f64 	%fd4, %fd3;
	setp.neu.f64 	%p4, %fd4, 0d7FF0000000000000;
	@%p4 bra 	$L__BB2_3;
	mov.f64 	%fd32, 0d0000000000000000;
	mul.rn.f64 	%fd72, %fd3, %fd32;
	mov.pred 	%p28, -1;
	bra.uni 	$L__BB2_6;
$L__BB2_3:
	mul.f64 	%fd27, %fd3, 0d3FE45F306DC9C883;
	cvt.rni.s32.f64 	%r77, %fd27;
	cvt.rn.f64.s32 	%fd28, %r77;
	fma.rn.f64 	%fd29, %fd28, 0dBFF921FB54442D18, %fd3;
	fma.rn.f64 	%fd30, %fd28, 0dBC91A62633145C00, %fd29;
	fma.rn.f64 	%fd72, %fd28, 0dB97B839A252049C0, %fd30;
	setp.ltu.f64 	%p5, %fd4, 0d41E0000000000000;
	@%p5 bra 	$L__BB2_5;
	{ // callseq 1, 0
	.param .b64 param0;
	st.param.f64 	[param0], %fd3;
	.param .align 16 .b8 retval0[16];
	call.uni (retval0), 
	__internal_trig_reduction_slowpathd, 
	(
	param0
	);
	ld.param.f64 	%fd72, [retval0];
	ld.param.b32 	%r77, [retval0+8];
	} // callseq 1
$L__BB2_5:
	and.b32  	%r47, %r77, 1;
	setp.eq.b32 	%p6, %r47, 1;
	not.pred 	%p28, %p6;
$L__BB2_6:
	mul.f64 	%fd33, %fd72, %fd72;
	fma.rn.f64 	%fd34, %fd33, 0d3EE48DAC2799BCB9, 0dBEF9757C5B27EBB1;
	fma.rn.f64 	%fd35, %fd34, %fd33, 0d3F0980E90FD91E04;
	fma.rn.f64 	%fd36, %fd35, %fd33, 0dBEFAE2B0417D7E1D;
	fma.rn.f64 	%fd37, %fd36, %fd33, 0d3F119F5341BFBA57;
	fma.rn.f64 	%fd38, %fd37, %fd33, 0d3F15E791A00F6919;
	fma.rn.f64 	%fd39, %fd38, %fd33, 0d3F2FF2E7FADEC73A;
	fma.rn.f64 	%fd40, %fd39, %fd33, 0d3F434BC1B206DA62;
	fma.rn.f64 	%fd41, %fd40, %fd33, 0d3F57DB18EF2F83F9;
	fma.rn.f64 	%fd42, %fd41, %fd33, 0d3F6D6D2E7AE49FBC;
	fma.rn.f64 	%fd43, %fd42, %fd33, 0d3F8226E3A816A776;
	fma.rn.f64 	%fd44, %fd43, %fd33, 0d3F9664F485D25660;
	fma.rn.f64 	%fd45, %fd44, %fd33, 0d3FABA1BA1BABF31D;
	fma.rn.f64 	%fd46, %fd45, %fd33, 0d3FC11111111105D2;
	fma.rn.f64 	%fd47, %fd46, %fd33, 0d3FD555555555555E;
	mul.f64 	%fd10, %fd33, %fd47;
	fma.rn.f64 	%fd73, %fd10, %fd72, %fd72;
	@%p28 bra 	$L__BB2_8;
	sub.f64 	%fd48, %fd73, %fd72;
	neg.f64 	%fd49, %fd48;
	fma.rn.f64 	%fd50, %fd10, %fd72, %fd49;
	rcp.approx.ftz.f64 	%fd51, %fd73;
	neg.f64 	%fd52, %fd73;
	fma.rn.f64 	%fd53, %fd52, %fd51, 0d3FF0000000000000;
	fma.rn.f64 	%fd54, %fd53, %fd53, %fd53;
	fma.rn.f64 	%fd55, %fd54, %fd51, %fd51;
	neg.f64 	%fd56, %fd55;
	fma.rn.f64 	%fd57, %fd73, %fd56, 0d3FF0000000000000;
	fma.rn.f64 	%fd58, %fd56, %fd50, %fd57;
	fma.rn.f64 	%fd73, %fd58, %fd56, %fd56;
$L__BB2_8:
	cvt.f64.f32 	%fd59, %f2;
	fma.rn.f64 	%fd14, %fd73, %fd59, %fd2;
	{
	.reg .b32 %temp; 
	mov.b64 	{%temp, %r48}, %fd14;
	}
	and.b32  	%r49, %r48, 2147483647;
	{
	.reg .b32 %temp; 
	mov.b64 	{%r50, %temp}, %fd14;
	}
	mov.f64 	%fd60, 0d3FF0000000000000;
	{
	.reg .b32 %temp; 
	mov.b64 	{%temp, %r51}, %fd60;
	}
	and.b32  	%r53, %r51, 2147483647;
	{
	.reg .b32 %temp; 
	mov.b64 	{%r54, %temp}, %fd60;
	}
	mov.b64 	%fd74, {%r50, %r49};
	mov.b64 	%fd75, {%r54, %r53};
	max.u32 	%r55, %r49, %r53;
	setp.lt.u32 	%p8, %r55, 2146435072;
	@%p8 bra 	$L__BB2_12;
	setp.num.f64 	%p24, %fd74, %fd74;
	setp.num.f64 	%p25, %fd75, %fd75;
	and.pred  	%p26, %p24, %p25;
	@%p26 bra 	$L__BB2_11;
	mov.f64 	%fd70, 0d3FF0000000000000;
	add.rn.f64 	%fd76, %fd14, %fd70;
	bra.uni 	$L__BB2_28;
$L__BB2_11:
	setp.eq.f64 	%p27, %fd74, 0d7FF0000000000000;
	selp.f64 	%fd76, 0dFFF8000000000000, %fd14, %p27;
	bra.uni 	$L__BB2_28;
$L__BB2_12:
	setp.eq.f64 	%p9, %fd75, 0d0000000000000000;
	mov.f64 	%fd76, 0dFFF8000000000000;
	@%p9 bra 	$L__BB2_28;
	setp.ltu.f64 	%p10, %fd74, %fd75;
	mov.f64 	%fd76, %fd14;
	@%p10 bra 	$L__BB2_28;
	{
	.reg .b32 %temp; 
	mov.b64 	{%temp, %r56}, %fd74;
	}
	shr.u32 	%r78, %r56, 20;
	{
	.reg .b32 %temp; 
	mov.b64 	{%temp, %r15}, %fd75;
	}
	shr.u32 	%r79, %r15, 20;
	setp.gt.u32 	%p11, %r56, 1048575;
	@%p11 bra 	$L__BB2_16;
	mul.f64 	%fd74, %fd74, 0d4350000000000000;
	{
	.reg .b32 %temp; 
	mov.b64 	{%temp, %r57}, %fd74;
	}
	shr.u32 	%r58, %r57, 20;
	add.s32 	%r59, %r78, %r58;
	add.s32 	%r78, %r59, -54;
$L__BB2_16:
	setp.gt.u32 	%p12, %r15, 1048575;
	@%p12 bra 	$L__BB2_18;
	mul.f64 	%fd75, %fd75, 0d4350000000000000;
	{
	.reg .b32 %temp; 
	mov.b64 	{%temp, %r60}, %fd75;
	}
	shr.u32 	%r61, %r60, 20;
	add.s32 	%r62, %r79, %r61;
	add.s32 	%r79, %r62, -54;
$L__BB2_18:
	mov.b64 	%rd27, %fd74;
	mov.b64 	%rd28, %fd75;
	and.b64  	%rd29, %rd27, 4503599627370495;
	or.b64  	%rd50, %rd29, 4503599627370496;
	and.b64  	%rd30, %rd28, 4503599627370495;
	or.b64  	%rd3, %rd30, 4503599627370496;
	sub.s32 	%r21, %r78, %r79;
	min.s32 	%r22, %r21, 0;
	add.s32 	%r63, %r79, %r22;
	sub.s32 	%r64, %r78, %r63;
	add.s32 	%r65, %r64, 1;
	and.b32  	%r23, %r65, 3;
	setp.eq.s32 	%p13, %r23, 0;
	mov.u32 	%r82, %r21;
	@%p13 bra 	$L__BB2_21;
	neg.s32 	%r80, %r23;
	mov.u32 	%r82, %r21;
$L__BB2_20:
	.pragma "nounroll";
	sub.s64 	%rd31, %rd50, %rd3;
	mov.b64 	%fd62, %rd31;
	{
	.reg .b32 %temp; 
	mov.b64 	{%temp, %r66}, %fd62;
	}
	setp.lt.s32 	%p14, %r66, 0;
	selp.b64 	%rd53, %rd50, %rd31, %p14;
	shl.b64 	%rd50, %rd53, 1;
	add.s32 	%r82, %r82, -1;
	add.s32 	%r80, %r80, 1;
	setp.ne.s32 	%p15, %r80, 0;
	@%p15 bra 	$L__BB2_20;
$L__BB2_21:
	sub.s32 	%r67, %r21, %r22;
	setp.lt.u32 	%p16, %r67, 3;
	@%p16 bra 	$L__BB2_23;
$L__BB2_22:
	sub.s64 	%rd32, %rd50, %rd3;
	mov.b64 	%fd63, %rd32;
	{
	.reg .b32 %temp; 
	mov.b64 	{%temp, %r68}, %fd63;
	}
	setp.lt.s32 	%p17, %r68, 0;
	selp.b64 	%rd33, %rd50, %rd32, %p17;
	shl.b64 	%rd34, %rd33, 1;
	sub.s64 	%rd35, %rd34, %rd3;
	mov.b64 	%fd64, %rd35;
	{
	.reg .b32 %temp; 
	mov.b64 	{%temp, %r69}, %fd64;
	}
	setp.lt.s32 	%p18, %r69, 0;
	selp.b64 	%rd36, %rd34, %rd35, %p18;
	shl.b64 	%rd37, %rd36, 1;
	sub.s64 	%rd38, %rd37, %rd3;
	mov.b64 	%fd65, %rd38;
	{
	.reg .b32 %temp; 
	mov.b64 	{%temp, %r70}, %fd65;
	}
	setp.lt.s32 	%p19, %r70, 0;
	selp.b64 	%rd39, %rd37, %rd38, %p19;
	shl.b64 	%rd40, %rd39, 1;
	sub.s64 	%rd41, %rd40, %rd3;
	mov.b64 	%fd66, %rd41;
	{
	.reg .b32 %temp; 
	mov.b64 	{%temp, %r71}, %fd66;
	}
	setp.lt.s32 	%p20, %r71, 0;
	selp.b64 	%rd53, %rd40, %rd41, %p20;
	shl.b64 	%rd50, %rd53, 1;
	add.s32 	%r31, %r82, -4;
	setp.gt.s32 	%p21, %r82, 3;
	mov.u32 	%r82, %r31;
	@%p21 bra 	$L__BB2_22;
$L__BB2_23:
	and.b64  	%rd13, %rd53, 9223372036854775807;
	setp.eq.s64 	%p22, %rd13, 0;
	mov.b64 	%rd54, 0;
	@%p22 bra 	$L__BB2_27;
	mov.b64 	%fd67, %rd13;
	mul.f64 	%fd68, %fd67, 0d4350000000000000;
	{
	.reg .b32 %temp; 
	mov.b64 	{%temp, %r72}, %fd68;
	}
	shr.u32 	%r73, %r72, 20;
	sub.s32 	%r74, 55, %r73;
	sub.s32 	%r32, %r79, %r74;
	shl.b64 	%rd14, %rd13, %r74;
	setp.gt.s32 	%p23, %r32, 0;
	@%p23 bra 	$L__BB2_26;
	sub.s32 	%r76, 1, %r32;
	shr.u64 	%rd54, %rd14, %r76;
	bra.uni 	$L__BB2_27;
$L__BB2_26:
	add.s32 	%r75, %r32, -1;
	cvt.u64.u32 	%rd43, %r75;
	shl.b64 	%rd44, %rd43, 52;
	add.s64 	%rd54, %rd44, %rd14;
$L__BB2_27:
	mov.b64 	%fd69, %rd54;
	copysign.f64 	%fd76, %fd14, %fd69;
$L__BB2_28:
	ld.param.u64 	%rd48, [_Z11step_kernelPdPKdfiP17curandStateXORWOW_param_0];
	cvta.to.global.u64 	%rd45, %rd48;
	add.s64 	%rd47, %rd45, %rd24;
	st.global.f64 	[%rd47], %fd76;
	st.global.v2.u32 	[%rd1], {%r10, %r2};
	st.global.v2.u32 	[%rd1+8], {%r3, %r4};
	st.global.v2.u32 	[%rd1+16], {%r6, %r9};
	st.global.v2.u32 	[%rd1+24], {%r7, %r8};
	st.global.f32 	[%rd1+32], %f1;
	st.global.f64 	[%rd1+40], %fd1;
$L__BB2_29:
	ret;

}
	// .globl	_Z16step_cost_kernelPdPKdfiP17curandStateXORWOWS_
.visible .entry _Z16step_cost_kernelPdPKdfiP17curandStateXORWOWS_(
	.param .u64 .ptr .align 1 _Z16step_cost_kernelPdPKdfiP17curandStateXORWOWS__param_0,
	.param .u64 .ptr .align 1 _Z16step_cost_kernelPdPKdfiP17curandStateXORWOWS__param_1,
	.param .f32 _Z16step_cost_kernelPdPKdfiP17curandStateXORWOWS__param_2,
	.param .u32 _Z16step_cost_kernelPdPKdfiP17curandStateXORWOWS__param_3,
	.param .u64 .ptr .align 1 _Z16step_cost_kernelPdPKdfiP17curandStateXORWOWS__param_4,
	.param .u64 .ptr .align 1 _Z16step_cost_kernelPdPKdfiP17curandStateXORWOWS__param_5
)
{
	.reg .pred 	%p<33>;
	.reg .b32 	%r<87>;
	.reg .b32 	%f<4>;
	.reg .b64 	%rd<62>;
	.reg .b64 	%fd<112>;

	ld.param.u64 	%rd17, [_Z16step_cost_kernelPdPKdfiP17curandStateXORWOWS__param_0];
	ld.param.u64 	%rd18, [_Z16step_cost_kernelPdPKdfiP17curandStateXORWOWS__param_1];
	ld.param.f32 	%f1, [_Z16step_cost_kernelPdPKdfiP17curandStateXORWOWS__param_2];
	ld.param.u32 	%r27, [_Z16step_cost_kernelPdPKdfiP17curandStateXORWOWS__param_3];
	ld.param.u64 	%rd19, [_Z16step_cost_kernelPdPKdfiP17curandStateXORWOWS__param_4];
	ld.param.u64 	%rd20, [_Z16step_cost_kernelPdPKdfiP17curandStateXORWOWS__param_5];
	mov.u32 	%r28, %tid.x;
	mov.u32 	%r29, %ctaid.x;
	mov.u32 	%r30, %ntid.x;
	mad.lo.s32 	%r1, %r29, %r30, %r28;
	setp.ge.s32 	%p3, %r1, %r27;
	@%p3 bra 	$L__BB3_33;
	cvta.to.global.u64 	%rd21, %rd19;
	cvta.to.global.u64 	%rd22, %rd18;
	mul.wide.s32 	%rd23, %r1, 48;
	add.s64 	%rd24, %rd21, %rd23;
	ld.global.v2.u32 	{%r31, %r32}, [%rd24];
	ld.global.u32 	%r33, [%rd24+20];
	shr.u32 	%r34, %r32, 2;
	xor.b32  	%r35, %r34, %r32;
	shl.b32 	%r36, %r33, 4;
	shl.b32 	%r37, %r35, 1;
	xor.b32  	%r38, %r36, %r37;
	xor.b32  	%r39, %r38, %r33;
	xor.b32  	%r40, %r39, %r35;
	add.s32 	%r41, %r31, %r40;
	add.s32 	%r42, %r41, 362437;
	cvt.rn.f32.u32 	%f2, %r42;
	fma.rn.f32 	%f3, %f2, 0f2F800000, 0f2F000000;
	cvt.f64.f32 	%fd31, %f3;
	mul.wide.s32 	%rd25, %r1, 8;
	add.s64 	%rd26, %rd22, %rd25;
	ld.global.f64 	%fd1, [%rd26];
	add.f64 	%fd32, %fd31, 0dBFE0000000000000;
	mul.f64 	%fd2, %fd32, 0d400921FB54442D18;
	abs.f64 	%fd3, %fd2;
	setp.neu.f64 	%p4, %fd3, 0d7FF0000000000000;
	@%p4 bra 	$L__BB3_3;
	mov.f64 	%fd38, 0d0000000000000000;
	mul.rn.f64 	%fd106, %fd2, %fd38;
	mov.pred 	%p32, -1;
	bra.uni 	$L__BB3_6;
$L__BB3_3:
	mul.f64 	%fd33, %fd2, 0d3FE45F306DC9C883;
	cvt.rni.s32.f64 	%r79, %fd33;
	cvt.rn.f64.s32 	%fd34, %r79;
	fma.rn.f64 	%fd35, %fd34, 0dBFF921FB54442D18, %fd2;
	fma.rn.f64 	%fd36, %fd34, 0dBC91A62633145C00, %fd35;
	fma.rn.f64 	%fd106, %fd34, 0dB97B839A252049C0, %fd36;
	setp.ltu.f64 	%p5, %fd3, 0d41E0000000000000;
	@%p5 bra 	$L__BB3_5;
	{ // callseq 2, 0
	.param .b64 param0;
	st.param.f64 	[param0], %fd2;
	.param .align 16 .b8 retval0[16];
	call.uni (retval0), 
	__internal_trig_reduction_slowpathd, 
	(
	param0
	);
	ld.param.f64 	%fd106, [retval0];
	ld.param.b32 	%r79, [retval0+8];
	} // callseq 2
$L__BB3_5:
	and.b32  	%r44, %r79, 1;
	setp.eq.b32 	%p6, %r44, 1;
	not.pred 	%p32, %p6;
$L__BB3_6:
	mul.f64 	%fd39, %fd106, %fd106;
	fma.rn.f64 	%fd40, %fd39, 0d3EE48DAC2799BCB9, 0dBEF9757C5B27EBB1;
	fma.rn.f64 	%fd41, %fd40, %fd39, 0d3F0980E90FD91E04;
	fma.rn.f64 	%fd42, %fd41, %fd39, 0dBEFAE2B0417D7E1D;
	fma.rn.f64 	%fd43, %fd42, %fd39, 0d3F119F5341BFBA57;
	fma.rn.f64 	%fd44, %fd43, %fd39, 0d3F15E791A00F6919;
	fma.rn.f64 	%fd45, %fd44, %fd39, 0d3F2FF2E7FADEC73A;
	fma.rn.f64 	%fd46, %fd45, %fd39, 0d3F434BC1B206DA62;
	fma.rn.f64 	%fd47, %fd46, %fd39, 0d3F57DB18EF2F83F9;
	fma.rn.f64 	%fd48, %fd47, %fd39, 0d3F6D6D2E7AE49FBC;
	fma.rn.f64 	%fd49, %fd48, %fd39, 0d3F8226E3A816A776;
	fma.rn.f64 	%fd50, %fd49, %fd39, 0d3F9664F485D25660;
	fma.rn.f64 	%fd51, %fd50, %fd39, 0d3FABA1BA1BABF31D;
	fma.rn.f64 	%fd52, %fd51, %fd39, 0d3FC11111111105D2;
	fma.rn.f64 	%fd53, %fd52, %fd39, 0d3FD555555555555E;
	mul.f64 	%fd9, %fd39, %fd53;
	fma.rn.f64 	%fd107, %fd9, %fd106, %fd106;
	@%p32 bra 	$L__BB3_8;
	sub.f64 	%fd54, %fd107, %fd106;
	neg.f64 	%fd55, %fd54;
	fma.rn.f64 	%fd56, %fd9, %fd106, %fd55;
	rcp.approx.ftz.f64 	%fd57, %fd107;
	neg.f64 	%fd58, %fd107;
	fma.rn.f64 	%fd59, %fd58, %fd57, 0d3FF0000000000000;
	fma.rn.f64 	%fd60, %fd59, %fd59, %fd59;
	fma.rn.f64 	%fd61, %fd60, %fd57, %fd57;
	neg.f64 	%fd62, %fd61;
	fma.rn.f64 	%fd63, %fd107, %fd62, 0d3FF0000000000000;
	fma.rn.f64 	%fd64, %fd62, %fd56, %fd63;
	fma.rn.f64 	%fd107, %fd64, %fd62, %fd62;
$L__BB3_8:
	cvt.f64.f32 	%fd65, %f1;
	fma.rn.f64 	%fd13, %fd107, %fd65, %fd1;
	{
	.reg .b32 %temp; 
	mov.b64 	{%temp, %r45}, %fd13;
	}
	and.b32  	%r46, %r45, 2147483647;
	{
	.reg .b32 %temp; 
	mov.b64 	{%r47, %temp}, %fd13;
	}
	mov.f64 	%fd66, 0d3FF0000000000000;
	{
	.reg .b32 %temp; 
	mov.b64 	{%temp, %r48}, %fd66;
	}
	and.b32  	%r50, %r48, 2147483647;
	{
	.reg .b32 %temp; 
	mov.b64 	{%r51, %temp}, %fd66;
	}
	mov.b64 	%fd108, {%r47, %r46};
	mov.b64 	%fd109, {%r51, %r50};
	max.u32 	%r52, %r46, %r50;
	setp.lt.u32 	%p8, %r52, 2146435072;
	@%p8 bra 	$L__BB3_12;
	setp.num.f64 	%p24, %fd108, %fd108;
	setp.num.f64 	%p25, %fd109, %fd109;
	and.pred  	%p26, %p24, %p25;
	@%p26 bra 	$L__BB3_11;
	mov.f64 	%fd76, 0d3FF0000000000000;
	add.rn.f64 	%fd110, %fd13, %fd76;
	bra.uni 	$L__BB3_28;
$L__BB3_11:
	setp.eq.f64 	%p27, %fd108, 0d7FF0000000000000;
	selp.f64 	%fd110, 0dFFF8000000000000, %fd13, %p27;
	bra.uni 	$L__BB3_28;
$L__BB3_12:
	setp.eq.f64 	%p9, %fd109, 0d0000000000000000;
	mov.f64 	%fd110, 0dFFF8000000000000;
	@%p9 bra 	$L__BB3_28;
	setp.ltu.f64 	%p10, %fd108, %fd109;
	mov.f64 	%fd110, %fd13;
	@%p10 bra 	$L__BB3_28;
	{
	.reg .b32 %temp; 
	mov.b64 	{%temp, %r53}, %fd108;
	}
	shr.u32 	%r80, %r53, 20;
	{
	.reg .b32 %temp; 
	mov.b64 	{%temp, %r6}, %fd109;
	}
	shr.u32 	%r81, %r6, 20;
	setp.gt.u32 	%p11, %r53, 1048575;
	@%p11 bra 	$L__BB3_16;
	mul.f64 	%fd108, %fd108, 0d4350000000000000;
	{
	.reg .b32 %temp; 
	mov.b64 	{%temp, %r54}, %fd108;
	}
	shr.u32 	%r55, %r54, 20;
	add.s32 	%r56, %r80, %r55;
	add.s32 	%r80, %r56, -54;
$L__BB3_16:
	setp.gt.u32 	%p12, %r6, 1048575;
	@%p12 bra 	$L__BB3_18;
	mul.f64 	%fd109, %fd109, 0d4350000000000000;
	{
	.reg .b32 %temp; 
	mov.b64 	{%temp, %r57}, %fd109;
	}
	shr.u32 	%r58, %r57, 20;
	add.s32 	%r59, %r81, %r58;
	add.s32 	%r81, %r59, -54;
$L__BB3_18:
	mov.b64 	%rd28, %fd108;
	mov.b64 	%rd29, %fd109;
	and.b64  	%rd30, %rd28, 4503599627370495;
	or.b64  	%rd57, %rd30, 4503599627370496;
	and.b64  	%rd31, %rd29, 4503599627370495;
	or.b64  	%rd2, %rd31, 4503599627370496;
	sub.s32 	%r12, %r80, %r81;
	min.s32 	%r13, %r12, 0;
	add.s32 	%r60, %r81, %r13;
	sub.s32 	%r61, %r80, %r60;
	add.s32 	%r62, %r61, 1;
	and.b32  	%r14, %r62, 3;
	setp.eq.s32 	%p13, %r14, 0;
	mov.u32 	%r84, %r12;
	@%p13 bra 	$L__BB3_21;
	neg.s32 	%r82, %r14;
	mov.u32 	%r84, %r12;
$L__BB3_20:
	.pragma "nounroll";
	sub.s64 	%rd32, %rd57, %rd2;
	mov.b64 	%fd68, %rd32;
	{
	.reg .b32 %temp; 
	mov.b64 	{%temp, %r63}, %fd68;
	}
	setp.lt.s32 	%p14, %r63, 0;
	selp.b64 	%rd60, %rd57, %rd32, %p14;
	shl.b64 	%rd57, %rd60, 1;
	add.s32 	%r84, %r84, -1;
	add.s32 	%r82, %r82, 1;
	setp.ne.s32 	%p15, %r82, 0;
	@%p15 bra 	$L__BB3_20;
$L__BB3_21:
	sub.s32 	%r64, %r12, %r13;
	setp.lt.u32 	%p16, %r64, 3;
	@%p16 bra 	$L__BB3_23;
$L__BB3_22:
	sub.s64 	%rd33, %rd57, %rd2;
	mov.b64 	%fd69, %rd33;
	{
	.reg .b32 %temp; 
	mov.b64 	{%temp, %r65}, %fd69;
	}
	setp.lt.s32 	%p17, %r65, 0;
	selp.b64 	%rd34, %rd57, %rd33, %p17;
	shl.b64 	%rd35, %rd34, 1;
	sub.s64 	%rd36, %rd35, %rd2;
	mov.b64 	%fd70, %rd36;
	{
	.reg .b32 %temp; 
	mov.b64 	{%temp, %r66}, %fd70;
	}
	setp.lt.s32 	%p18, %r66, 0;
	selp.b64 	%rd37, %rd35, %rd36, %p18;
	shl.b64 	%rd38, %rd37, 1;
	sub.s64 	%rd39, %rd38, %rd2;
	mov.b64 	%fd71, %rd39;
	{
	.reg .b32 %temp; 
	mov.b64 	{%temp, %r67}, %fd71;
	}
	setp.lt.s32 	%p19, %r67, 0;
	selp.b64 	%rd40, %rd38, %rd39, %p19;
	shl.b64 	%rd41, %rd40, 1;
	sub.s64 	%rd42, %rd41, %rd2;
	mov.b64 	%fd72, %rd42;
	{
	.reg .b32 %temp; 
	mov.b64 	{%temp, %r68}, %fd72;
	}
	setp.lt.s32 	%p20, %r68, 0;
	selp.b64 	%rd60, %rd41, %rd42, %p20;
	shl.b64 	%rd57, %rd60, 1;
	add.s32 	%r22, %r84, -4;
	setp.gt.s32 	%p21, %r84, 3;
	mov.u32 	%r84, %r22;
	@%p21 bra 	$L__BB3_22;
$L__BB3_23:
	and.b64  	%rd12, %rd60, 9223372036854775807;
	setp.eq.s64 	%p22, %rd12, 0;
	mov.b64 	%rd61, 0;
	@%p22 bra 	$L__BB3_27;
	mov.b64 	%fd73, %rd12;
	mul.f64 	%fd74, %fd73, 0d4350000000000000;
	{
	.reg .b32 %temp; 
	mov.b64 	{%temp, %r69}, %fd74;
	}
	shr.u32 	%r70, %r69, 20;
	sub.s32 	%r71, 55, %r70;
	sub.s32 	%r23, %r81, %r71;
	shl.b64 	%rd13, %rd12, %r71;
	setp.gt.s32 	%p23, %r23, 0;
	@%p23 bra 	$L__BB3_26;
	sub.s32 	%r73, 1, %r23;
	shr.u64 	%rd61, %rd13, %r73;
	bra.uni 	$L__BB3_27;
$L__BB3_26:
	add.s32 	%r72, %r23, -1;
	cvt.u64.u32 	%rd44, %r72;
	shl.b64 	%rd45, %rd44, 52;
	add.s64 	%rd61, %rd45, %rd13;
$L__BB3_27:
	mov.b64 	%fd75, %rd61;
	copysign.f64 	%fd110, %fd13, %fd75;
$L__BB3_28:
	cvta.to.global.u64 	%rd46, %rd17;
	add.s64 	%rd48, %rd46, %rd25;
	st.global.f64 	[%rd48], %fd110;
	mul.f64 	%fd24, %fd110, 0d407F400000000000;
	abs.f64 	%fd77, %fd24;
	sqrt.rn.f64 	%fd25, %fd77;
	abs.f64 	%fd26, %fd25;
	setp.neu.f64 	%p28, %fd26, 0d7FF0000000000000;
	@%p28 bra 	$L__BB3_30;
	mov.f64 	%fd83, 0d0000000000000000;
	mul.rn.f64 	%fd111, %fd25, %fd83;
	mov.b32 	%r86, 0;
	bra.uni 	$L__BB3_32;
$L__BB3_30:
	mul.f64 	%fd78, %fd25, 0d3FE45F306DC9C883;
	cvt.rni.s32.f64 	%r86, %fd78;
	cvt.rn.f64.s32 	%fd79, %r86;
	fma.rn.f64 	%fd80, %fd79, 0dBFF921FB54442D18, %fd25;
	fma.rn.f64 	%fd81, %fd79, 0dBC91A62633145C00, %fd80;
	fma.rn.f64 	%fd111, %fd79, 0dB97B839A252049C0, %fd81;
	setp.ltu.f64 	%p29, %fd26, 0d41E0000000000000;
	@%p29 bra 	$L__BB3_32;
	{ // callseq 3, 0
	.param .b64 param0;
	st.param.f64 	[param0], %fd25;
	.param .align 16 .b8 retval0[16];
	call.uni (retval0), 
	__internal_trig_reduction_slowpathd, 
	(
	param0
	);
	ld.param.f64 	%fd111, [retval0];
	ld.param.b32 	%r86, [retval0+8];
	} // callseq 3
$L__BB3_32:
	shl.b32 	%r76, %r86, 6;
	cvt.u64.u32 	%rd49, %r76;
	and.b64  	%rd50, %rd49, 64;
	mov.u64 	%rd51, __cudart_sin_cos_coeffs;
	add.s64 	%rd52, %rd51, %rd50;
	mul.rn.f64 	%fd84, %fd111, %fd111;
	and.b32  	%r77, %r86, 1;
	setp.eq.b32 	%p30, %r77, 1;
	selp.f64 	%fd85, 0dBDA8FF8320FD8164, 0d3DE5DB65F9785EBA, %p30;
	ld.global.nc.v2.f64 	{%fd86, %fd87}, [%rd52];
	fma.rn.f64 	%fd88, %fd85, %fd84, %fd86;
	fma.rn.f64 	%fd89, %fd88, %fd84, %fd87;
	ld.global.nc.v2.f64 	{%fd90, %fd91}, [%rd52+16];
	fma.rn.f64 	%fd92, %fd89, %fd84, %fd90;
	fma.rn.f64 	%fd93, %fd92, %fd84, %fd91;
	ld.global.nc.v2.f64 	{%fd94, %fd95}, [%rd52+32];
	fma.rn.f64 	%fd96, %fd93, %fd84, %fd94;
	fma.rn.f64 	%fd97, %fd96, %fd84, %fd95;
	fma.rn.f64 	%fd98, %fd97, %fd111, %fd111;
	fma.rn.f64 	%fd99, %fd97, %fd84, 0d3FF0000000000000;
	selp.f64 	%fd100, %fd99, %fd98, %p30;
	and.b32  	%r78, %r86, 2;
	setp.eq.s32 	%p31, %r78, 0;
	mov.f64 	%fd101, 0d0000000000000000;
	sub.f64 	%fd102, %fd101, %fd100;
	selp.f64 	%fd103, %fd100, %fd102, %p31;
	mul.f64 	%fd104, %fd24, %fd103;
	cvta.to.global.u64 	%rd53, %rd20;
	add.s64 	%rd55, %rd53, %rd25;
	st.global.f64 	[%rd55], %fd104;
$L__BB3_33:
	ret;

}
	// .globl	_Z20final_cost_reductionPdi
.visible .entry _Z20final_cost_reductionPdi(
	.param .u64 .ptr .align 1 _Z20final_cost_reductionPdi_param_0,
	.param .u32 _Z20final_cost_reductionPdi_param_1
)
{
	.reg .pred 	%p<10>;
	.reg .b32 	%r<23>;
	.reg .b64 	%rd<16>;
	.reg .b64 	%fd<86>;

	ld.param.u64 	%rd8, [_Z20final_cost_reductionPdi_param_0];
	ld.param.u32 	%r16, [_Z20final_cost_reductionPdi_param_1];
	cvta.to.global.u64 	%rd1, %rd8;
	setp.lt.s32 	%p1, %r16, 1;
	mov.f64 	%fd85, 0d0000000000000000;
	@%p1 bra 	$L__BB4_13;
	and.b32  	%r1, %r16, 15;
	setp.lt.u32 	%p2, %r16, 16;
	mov.f64 	%fd85, 0d0000000000000000;
	mov.b32 	%r20, 0;
	@%p2 bra 	$L__BB4_4;
	and.b32  	%r20, %r16, 2147483632;
	neg.s32 	%r18, %r20;
	add.s64 	%rd14, %rd1, 64;
	mov.f64 	%fd85, 0d0000000000000000;
$L__BB4_3:
	.pragma "nounroll";
	ld.global.f64 	%fd18, [%rd14+-64];
	add.f64 	%fd19, %fd85, %fd18;
	ld.global.f64 	%fd20, [%rd14+-56];
	add.f64 	%fd21, %fd19, %fd20;
	ld.global.f64 	%fd22, [%rd14+-48];
	add.f64 	%fd23, %fd21, %fd22;
	ld.global.f64 	%fd24, [%rd14+-40];
	add.f64 	%fd25, %fd23, %fd24;
	ld.global.f64 	%fd26, [%rd14+-32];
	add.f64 	%fd27, %fd25, %fd26;
	ld.global.f64 	%fd28, [%rd14+-24];
	add.f64 	%fd29, %fd27, %fd28;
	ld.global.f64 	%fd30, [%rd14+-16];
	add.f64 	%fd31, %fd29, %fd30;
	ld.global.f64 	%fd32, [%rd14+-8];
	add.f64 	%fd33, %fd31, %fd32;
	ld.global.f64 	%fd34, [%rd14];
	add.f64 	%fd35, %fd33, %fd34;
	ld.global.f64 	%fd36, [%rd14+8];
	add.f64 	%fd37, %fd35, %fd36;
	ld.global.f64 	%fd38, [%rd14+16];
	add.f64 	%fd39, %fd37, %fd38;
	ld.global.f64 	%fd40, [%rd14+24];
	add.f64 	%fd41, %fd39, %fd40;
	ld.global.f64 	%fd42, [%rd14+32];
	add.f64 	%fd43, %fd41, %fd42;
	ld.global.f64 	%fd44, [%rd14+40];
	add.f64 	%fd45, %fd43, %fd44;
	ld.global.f64 	%fd46, [%rd14+48];
	add.f64 	%fd47, %fd45, %fd46;
	ld.global.f64 	%fd48, [%rd14+56];
	add.f64 	%fd85, %fd47, %fd48;
	add.s32 	%r18, %r18, 16;
	add.s64 	%rd14, %rd14, 128;
	setp.ne.s32 	%p3, %r18, 0;
	@%p3 bra 	$L__BB4_3;
$L__BB4_4:
	setp.eq.s32 	%p4, %r1, 0;
	@%p4 bra 	$L__BB4_13;
	and.b32  	%r7, %r16, 7;
	setp.lt.u32 	%p5, %r1, 8;
	@%p5 bra 	$L__BB4_7;
	mul.wide.u32 	%rd9, %r20, 8;
	add.s64 	%rd10, %rd1, %rd9;
	ld.global.f64 	%fd50, [%rd10];
	add.f64 	%fd51, %fd85, %fd50;
	ld.global.f64 	%fd52, [%rd10+8];
	add.f64 	%fd53, %fd51, %fd52;
	ld.global.f64 	%fd54, [%rd10+16];
	add.f64 	%fd55, %fd53, %fd54;
	ld.global.f64 	%fd56, [%rd10+24];
	add.f64 	%fd57, %fd55, %fd56;
	ld.global.f64 	%fd58, [%rd10+32];
	add.f64 	%fd59, %fd57, %fd58;
	ld.global.f64 	%fd60, [%rd10+40];
	add.f64 	%fd61, %fd59, %fd60;
	ld.global.f64 	%fd62, [%rd10+48];
	add.f64 	%fd63, %fd61, %fd62;
	ld.global.f64 	%fd64, [%rd10+56];
	add.f64 	%fd85, %fd63, %fd64;
	add.s32 	%r20, %r20, 8;
$L__BB4_7:
	setp.eq.s32 	%p6, %r7, 0;
	@%p6 bra 	$L__BB4_13;
	and.b32  	%r10, %r16, 3;
	setp.lt.u32 	%p7, %r7, 4;
	@%p7 bra 	$L__BB4_10;
	mul.wide.u32 	%rd11, %r20, 8;
	add.s64 	%rd12, %rd1, %rd11;
	ld.global.f64 	%fd66, [%rd12];
	add.f64 	%fd67, %fd85, %fd66;
	ld.global.f64 	%fd68, [%rd12+8];
	add.f64 	%fd69, %fd67, %fd68;
	ld.global.f64 	%fd70, [%rd12+16];
	add.f64 	%fd71, %fd69, %fd70;
	ld.global.f64 	%fd72, [%rd12+24];
	add.f64 	%fd85, %fd71, %fd72;
	add.s32 	%r20, %r20, 4;
$L__BB4_10:
	setp.eq.s32 	%p8, %r10, 0;
	@%p8 bra 	$L__BB4_13;
	mul.wide.u32 	%rd13, %r20, 8;
	add.s64 	%rd15, %rd1, %rd13;
	neg.s32 	%r22, %r10;
$L__BB4_12:
	.pragma "nounroll";
	ld.global.f64 	%fd73, [%rd15];
	add.f64 	%fd85, %fd85, %fd73;
	add.s64 	%rd15, %rd15, 8;
	add.s32 	%r22, %r22, 1;
	setp.ne.s32 	%p9, %r22, 0;
	@%p9 bra 	$L__BB4_12;
$L__BB4_13:
	cvt.rn.f64.s32 	%fd74, %r16;
	mul.f64 	%fd75, %fd74, 0d407A2FB9F559B3D0;
	sub.f64 	%fd76, %fd75, %fd85;
	st.global.f64 	[%rd1], %fd76;
	ret;

}
.func  (.param .align 16 .b8 func_retval0[16]) __internal_trig_reduction_slowpathd(
	.param .b64 __internal_trig_reduction_slowpathd_param_0
)
{
	.local .align 8 .b8 	__local_depot5[40];
	.reg .b64 	%SP;
	.reg .b64 	%SPL;
	.reg .pred 	%p<10>;
	.reg .b32 	%r<47>;
	.reg .b64 	%rd<74>;
	.reg .b64 	%fd<5>;

	mov.u64 	%SPL, __local_depot5;
	ld.param.f64 	%fd4, [__internal_trig_reduction_slowpathd_param_0];
	add.u64 	%rd1, %SPL, 0;
	{
	.reg .b32 %temp; 
	mov.b64 	{%temp, %r1}, %fd4;
	}
	shr.u32 	%r2, %r1, 20;
	and.b32  	%r3, %r2, 2047;
	setp.eq.s32 	%p1, %r3, 2047;
	mov.b32 	%r46, 0;
	@%p1 bra 	$L__BB5_9;
	add.s32 	%r20, %r3, -1024;
	mov.b64 	%rd20, %fd4;
	shl.b64 	%rd2, %rd20, 11;
	shr.u32 	%r4, %r20, 6;
	sub.s32 	%r45, 15, %r4;
	sub.s32 	%r21, 19, %r4;
	setp.lt.u32 	%p2, %r20, 128;
	selp.b32 	%r6, 18, %r21, %p2;
	setp.ge.s32 	%p3, %r45, %r6;
	mov.b64 	%rd70, 0;
	@%p3 bra 	$L__BB5_4;
	add.s32 	%r23, %r6, %r4;
	neg.s32 	%r43, %r23;
	or.b64  	%rd3, %rd2, -9223372036854775808;
	mov.b64 	%rd70, 0;
	mov.b32 	%r42, 0;
	mov.u64 	%rd25, __cudart_i2opi_d;
	mov.u32 	%r44, %r45;
$L__BB5_3:
	.pragma "nounroll";
	mul.wide.s32 	%rd22, %r42, 8;
	add.s64 	%rd23, %rd1, %rd22;
	mul.wide.s32 	%rd24, %r44, 8;
	add.s64 	%rd26, %rd25, %rd24;
	ld.global.nc.u64 	%rd27, [%rd26];
	{
	.reg .u32 %r0, %r1, %r2, %r3, %alo, %ahi, %blo, %bhi, %clo, %chi;
	mov.b64 	{%alo,%ahi}, %rd27;
	mov.b64 	{%blo,%bhi}, %rd3;
	mov.b64 	{%clo,%chi}, %rd70;
	mad.lo.cc.u32 	%r0, %alo, %blo, %clo;
	madc.hi.cc.u32 	%r1, %alo, %blo, %chi;
	madc.hi.u32 	%r2, %alo, %bhi, 0;
	mad.lo.cc.u32 	%r1, %alo, %bhi, %r1;
	madc.hi.cc.u32 	%r2, %ahi, %blo, %r2;
	madc.hi.u32 	%r3, %ahi, %bhi, 0;
	mad.lo.cc.u32 	%r1, %ahi, %blo, %r1;
	madc.lo.cc.u32 	%r2, %ahi, %bhi, %r2;
	addc.u32 	%r3, %r3, 0;
	mov.b64 	%rd28, {%r0,%r1};
	mov.b64 	%rd70, {%r2,%r3};
	}
	st.local.u64 	[%rd23], %rd28;
	add.s32 	%r44, %r44, 1;
	add.s32 	%r43, %r43, 1;
	add.s32 	%r42, %r42, 1;
	setp.ne.s32 	%p4, %r43, -15;
	mov.u32 	%r45, %r6;
	@%p4 bra 	$L__BB5_3;
$L__BB5_4:
	cvt.s64.s32 	%rd29, %r45;
	cvt.u64.u32 	%rd30, %r4;
	add.s64 	%rd31, %rd30, %rd29;
	shl.b64 	%rd32, %rd31, 3;
	add.s64 	%rd33, %rd1, %rd32;
	st.local.u64 	[%rd33+-120], %rd70;
	and.b32  	%r15, %r2, 63;
	ld.local.u64 	%rd72, [%rd1+16];
	ld.local.u64 	%rd71, [%rd1+24];
	setp.eq.s32 	%p5, %r15, 0;
	@%p5 bra 	$L__BB5_6;
	shl.b64 	%rd34, %rd71, %r15;
	shr.u64 	%rd35, %rd72, 1;
	xor.b32  	%r24, %r15, 63;
	shr.u64 	%rd36, %rd35, %r24;
	or.b64  	%rd71, %rd34, %rd36;
	ld.local.u64 	%rd37, [%rd1+8];
	shl.b64 	%rd38, %rd72, %r15;
	shr.u64 	%rd39, %rd37, 1;
	shr.u64 	%rd40, %rd39, %r24;
	or.b64  	%rd72, %rd38, %rd40;
$L__BB5_6:
	and.b32  	%r25, %r1, -2147483648;
	shr.u64 	%rd41, %rd71, 62;
	cvt.u32.u64 	%r26, %rd41;
	mov.b64 	{%r27, %r28}, %rd71;
	mov.b64 	{%r29, %r30}, %rd72;
	shf.l.wrap.b32 	%r31, %r30, %r27, 2;
	shf.l.wrap.b32 	%r32, %r27, %r28, 2;
	mov.b64 	%rd42, {%r31, %r32};
	shl.b64 	%rd43, %rd72, 2;
	shr.u64 	%rd44, %rd42, 63;
	cvt.u32.u64 	%r33, %rd44;
	add.s32 	%r34, %r33, %r26;
	setp.eq.s32 	%p6, %r25, 0;
	neg.s32 	%r35, %r34;
	selp.b32 	%r46, %r34, %r35, %p6;
	setp.gt.s64 	%p7, %rd42, -1;
	mov.b64 	%rd45, 0;
	{
	.reg .u32 %r0, %r1, %r2, %r3, %a0, %a1, %a2, %a3, %b0, %b1, %b2, %b3;
	mov.b64 	{%a0,%a1}, %rd45;
	mov.b64 	{%a2,%a3}, %rd45;
	mov.b64 	{%b0,%b1}, %rd43;
	mov.b64 	{%b2,%b3}, %rd42;
	sub.cc.u32 	%r0, %a0, %b0;
	subc.cc.u32 	%r1, %a1, %b1;
	subc.cc.u32 	%r2, %a2, %b2;
	subc.u32 	%r3, %a3, %b3;
	mov.b64 	%rd46, {%r0,%r1};
	mov.b64 	%rd47, {%r2,%r3};
	}
	xor.b32  	%r36, %r25, -2147483648;
	selp.b64 	%rd73, %rd42, %rd47, %p7;
	selp.b64 	%rd14, %rd43, %rd46, %p7;
	selp.b32 	%r17, %r25, %r36, %p7;
	clz.b64 	%r37, %rd73;
	cvt.u64.u32 	%rd15, %r37;
	setp.eq.s32 	%p8, %r37, 0;
	@%p8 bra 	$L__BB5_8;
	cvt.u32.u64 	%r38, %rd15;
	and.b32  	%r39, %r38, 63;
	shl.b64 	%rd48, %rd73, %r39;
	shr.u64 	%rd49, %rd14, 1;
	not.b32 	%r40, %r38;
	and.b32  	%r41, %r40, 63;
	shr.u64 	%rd50, %rd49, %r41;
	or.b64  	%rd73, %rd48, %rd50;
$L__BB5_8:
	mov.b64 	%rd51, -3958705157555305931;
	{
	.reg .u32 %r0, %r1, %r2, %r3, %alo, %ahi, %blo, %bhi;
	mov.b64 	{%alo,%ahi}, %rd73;
	mov.b64 	{%blo,%bhi}, %rd51;
	mul.lo.u32 	%r0, %alo, %blo;
	mul.hi.u32 	%r1, %alo, %blo;
	mad.lo.cc.u32 	%r1, %alo, %bhi, %r1;
	madc.hi.u32 	%r2, %alo, %bhi, 0;
	mad.lo.cc.u32 	%r1, %ahi, %blo, %r1;
	madc.hi.cc.u32 	%r2, %ahi, %blo, %r2;
	madc.hi.u32 	%r3, %ahi, %bhi, 0;
	mad.lo.cc.u32 	%r2, %ahi, %bhi, %r2;
	addc.u32 	%r3, %r3, 0;
	mov.b64 	%rd52, {%r0,%r1};
	mov.b64 	%rd53, {%r2,%r3};
	}
	setp.gt.s64 	%p9, %rd53, 0;
	{
	.reg .u32 %r0, %r1, %r2, %r3, %a0, %a1, %a2, %a3, %b0, %b1, %b2, %b3;
	mov.b64 	{%a0,%a1}, %rd52;
	mov.b64 	{%a2,%a3}, %rd53;
	mov.b64 	{%b0,%b1}, %rd52;
	mov.b64 	{%b2,%b3}, %rd53;
	add.cc.u32 	%r0, %a0, %b0;
	addc.cc.u32 	%r1, %a1, %b1;
	addc.cc.u32 	%r2, %a2, %b2;
	addc.u32 	%r3, %a3, %b3;
	mov.b64 	%rd54, {%r0,%r1};
	mov.b64 	%rd55, {%r2,%r3};
	}
	selp.b64 	%rd56, %rd55, %rd53, %p9;
	selp.s64 	%rd57, -1, 0, %p9;
	sub.s64 	%rd58, %rd57, %rd15;
	cvt.u64.u32 	%rd59, %r17;
	shl.b64 	%rd60, %rd59, 32;
	add.s64 	%rd61, %rd56, 1;
	shr.u64 	%rd62, %rd61, 10;
	add.s64 	%rd63, %rd62, 1;
	shr.u64 	%rd64, %rd63, 1;
	shl.b64 	%rd65, %rd58, 52;
	add.s64 	%rd66, %rd65, %rd64;
	add.s64 	%rd67, %rd66, 4602678819172646912;
	or.b64  	%rd68, %rd67, %rd60;
	mov.b64 	%fd4, %rd68;
$L__BB5_9:
	st.param.f64 	[func_retval0], %fd4;
	st.param.b32 	[func_retval0+8], %r46;
	ret;

}


// ===== COMPILED SASS (sm_100) =====

	.target	sm_100

	.elftype	@"ET_EXEC"


//--------------------- .note.nv.tkinfo           --------------------------
	.section	.note.nv.tkinfo,"",@"SHT_NOTE"
	.sectionflags	@"SHF_NOTE_NV_TKINFO"
	.tkinfo
        /*0018*/ 	.word	0x00000002
        /*0030*/ 	.string	""
        /*0030*/ 	.string	"ptxas"
        /*0030*/ 	.string	"Cuda compilation tools, release 13.0, V13.0.88"
        /*0030*/ 	.string	"Build cuda_13.0.r13.0/compiler.36424714_0"
        /*0030*/ 	.string	"-arch sm_100 -m 64 "



//--------------------- .note.nv.cuinfo           --------------------------
	.section	.note.nv.cuinfo,"",@"SHT_NOTE"
	.sectionflags	@"SHF_NOTE_NV_CUINFO"
        /*0018*/ 	.short	0x0002
        /*001a*/ 	.short	0x0064
        /*001c*/ 	.short	0x0082
	.zero		2


//--------------------- .nv.info                  --------------------------
	.section	.nv.info,"",@"SHT_CUDA_INFO"
	.align	4


	//----- nvinfo : EIATTR_REGCOUNT
	.align		4
        /*0000*/ 	.byte	0x04, 0x2f
        /*0002*/ 	.short	(.L_12 - .L_11)
	.align		4
.L_11:
        /*0004*/ 	.word	index@(_Z12setup_kernelP17curandStateXORWOWm)
        /*0008*/ 	.word	0x0000001f


	//----- nvinfo : EIATTR_FRAME_SIZE
	.align		4
.L_12:
        /*000c*/ 	.byte	0x04, 0x11
        /*000e*/ 	.short	(.L_14 - .L_13)
	.align		4
.L_13:
        /*0010*/ 	.word	index@(_Z12setup_kernelP17curandStateXORWOWm)
        /*0014*/ 	.word	0x00000000


	//----- nvinfo : EIATTR_REGCOUNT
	.align		4
.L_14:
        /*0018*/ 	.byte	0x04, 0x2f
        /*001a*/ 	.short	(.L_16 - .L_15)
	.align		4
.L_15:
        /*001c*/ 	.word	index@(_Z8f_kernelPdS_i)
        /*0020*/ 	.word	0x0000001c


	//----- nvinfo : EIATTR_FRAME_SIZE
	.align		4
.L_16:
        /*0024*/ 	.byte	0x04, 0x11
        /*0026*/ 	.short	(.L_18 - .L_17)
	.align		4
.L_17:
        /*0028*/ 	.word	index@($_Z8f_kernelPdS_i$__internal_trig_reduction_slowpathd)
        /*002c*/ 	.word	0x00000028


	//----- nvinfo : EIATTR_FRAME_SIZE
	.align		4
.L_18:
        /*0030*/ 	.byte	0x04, 0x11
        /*0032*/ 	.short	(.L_20 - .L_19)
	.align		4
.L_19:
        /*0034*/ 	.word	index@($__internal_1_$__cuda_sm20_dsqrt_rn_f64_mediumpath_v1)
        /*0038*/ 	.word	0x00000028


	//----- nvinfo : EIATTR_FRAME_SIZE
	.align		4
.L_20:
        /*003c*/ 	.byte	0x04, 0x11
        /*003e*/ 	.short	(.L_22 - .L_21)
	.align		4
.L_21:
        /*0040*/ 	.word	index@(_Z8f_kernelPdS_i)
        /*0044*/ 	.word	0x00000028


	//----- nvinfo : EIATTR_REGCOUNT
	.align		4
.L_22:
        /*0048*/ 	.byte	0x04, 0x2f
        /*004a*/ 	.short	(.L_24 - .L_23)
	.align		4
.L_23:
        /*004c*/ 	.word	index@(_Z11step_kernelPdPKdfiP17curandStateXORWOW)
        /*0050*/ 	.word	0x00000026


	//----- nvinfo : EIATTR_FRAME_SIZE
	.align		4
.L_24:
        /*0054*/ 	.byte	0x04, 0x11
        /*0056*/ 	.short	(.L_26 - .L_25)
	.align		4
.L_25:
        /*0058*/ 	.word	index@($_Z11step_kernelPdPKdfiP17curandStateXORWOW$__internal_trig_reduction_slowpathd)
        /*005c*/ 	.word	0x00000028


	//----- nvinfo : EIATTR_FRAME_SIZE
	.align		4
.L_26:
        /*0060*/ 	.byte	0x04, 0x11
        /*0062*/ 	.short	(.L_28 - .L_27)
	.align		4
.L_27:
        /*0064*/ 	.word	index@(_Z11step_kernelPdPKdfiP17curandStateXORWOW)
        /*0068*/ 	.word	0x00000028


	//----- nvinfo : EIATTR_REGCOUNT
	.align		4
.L_28:
        /*006c*/ 	.byte	0x04, 0x2f
        /*006e*/ 	.short	(.L_30 - .L_29)
	.align		4
.L_29:
        /*0070*/ 	.word	index@(_Z16step_cost_kernelPdPKdfiP17curandStateXORWOWS_)
        /*0074*/ 	.word	0x0000001c


	//----- nvinfo : EIATTR_FRAME_SIZE
	.align		4
.L_30:
        /*0078*/ 	.byte	0x04, 0x11
        /*007a*/ 	.short	(.L_32 - .L_31)
	.align		4
.L_31:
        /*007c*/ 	.word	index@($_Z16step_cost_kernelPdPKdfiP17curandStateXORWOWS_$__internal_trig_reduction_slowpathd)
        /*0080*/ 	.word	0x00000028


	//----- nvinfo : EIATTR_FRAME_SIZE
	.align		4
.L_32:
        /*0084*/ 	.byte	0x04, 0x11
        /*0086*/ 	.short	(.L_34 - .L_33)
	.align		4
.L_33:
        /*0088*/ 	.word	index@($__internal_0_$__cuda_sm20_dsqrt_rn_f64_mediumpath_v1)
        /*008c*/ 	.word	0x00000028


	//----- nvinfo : EIATTR_FRAME_SIZE
	.align		4
.L_34:
        /*0090*/ 	.byte	0x04, 0x11
        /*0092*/ 	.short	(.L_36 - .L_35)
	.align		4
.L_35:
        /*0094*/ 	.word	index@(_Z16step_cost_kernelPdPKdfiP17curandStateXORWOWS_)
        /*0098*/ 	.word	0x00000028


	//----- nvinfo : EIATTR_REGCOUNT
	.align		4
.L_36:
        /*009c*/ 	.byte	0x04, 0x2f
        /*009e*/ 	.short	(.L_38 - .L_37)
	.align		4
.L_37:
        /*00a0*/ 	.word	index@(_Z20final_cost_reductionPdi)
        /*00a4*/ 	.word	0x0000001c


	//----- nvinfo : EIATTR_FRAME_SIZE
	.align		4
.L_38:
        /*00a8*/ 	.byte	0x04, 0x11
        /*00aa*/ 	.short	(.L_40 - .L_39)
	.align		4
.L_39:
        /*00ac*/ 	.word	index@(_Z20final_cost_reductionPdi)
        /*00b0*/ 	.word	0x00000000


	//----- nvinfo : EIATTR_MIN_STACK_SIZE
	.align		4
.L_40:
        /*00b4*/ 	.byte	0x04, 0x12
        /*00b6*/ 	.short	(.L_42 - .L_41)
	.align		4
.L_41:
        /*00b8*/ 	.word	index@(_Z20final_cost_reductionPdi)
        /*00bc*/ 	.word	0x00000000


	//----- nvinfo : EIATTR_MIN_STACK_SIZE
	.align		4
.L_42:
        /*00c0*/ 	.byte	0x04, 0x12
        /*00c2*/ 	.short	(.L_44 - .L_43)
	.align		4
.L_43:
        /*00c4*/ 	.word	index@(_Z16step_cost_kernelPdPKdfiP17curandStateXORWOWS_)
        /*00c8*/ 	.word	0x00000028


	//----- nvinfo : EIATTR_MIN_STACK_SIZE
	.align		4
.L_44:
        /*00cc*/ 	.byte	0x04, 0x12
        /*00ce*/ 	.short	(.L_46 - .L_45)
	.align		4
.L_45:
        /*00d0*/ 	.word	index@(_Z11step_kernelPdPKdfiP17curandStateXORWOW)
        /*00d4*/ 	.word	0x00000028


	//----- nvinfo : EIATTR_MIN_STACK_SIZE
	.align		4
.L_46:
        /*00d8*/ 	.byte	0x04, 0x12
        /*00da*/ 	.short	(.L_48 - .L_47)
	.align		4
.L_47:
        /*00dc*/ 	.word	index@(_Z8f_kernelPdS_i)
        /*00e0*/ 	.word	0x00000028


	//----- nvinfo : EIATTR_MIN_STACK_SIZE
	.align		4
.L_48:
        /*00e4*/ 	.byte	0x04, 0x12
        /*00e6*/ 	.short	(.L_50 - .L_49)
	.align		4
.L_49:
        /*00e8*/ 	.word	index@(_Z12setup_kernelP17curandStateXORWOWm)
        /*00ec*/ 	.word	0x00000000
.L_50:


//--------------------- .nv.compat                --------------------------
	.section	.nv.compat,"",@"SHT_CUDA_COMPAT_INFO"
	.align	4
        /*0000*/ 	.byte	0x02, 0x09, 0x00, 0x00, 0x02, 0x02, 0x01, 0x00, 0x02, 0x05, 0x05, 0x00, 0x03, 0x07, 0x01, 0x01
        /*0010*/ 	.byte	0x02, 0x03, 0x00, 0x00, 0x02, 0x06, 0x01, 0x00, 0x04, 0x0b, 0x08, 0x00, 0x01, 0x00, 0x00, 0x00
        /*0020*/ 	.byte	0x00, 0x00, 0x00, 0x00


//--------------------- .nv.info._Z20final_cost_reductionPdi --------------------------
	.section	.nv.info._Z20final_cost_reductionPdi,"",@"SHT_CUDA_INFO"
	.sectionflags	@""
	.align	4


	//----- nvinfo : EIATTR_CUDA_API_VERSION
	.align		4
        /*0000*/ 	.byte	0x04, 0x37
        /*0002*/ 	.short	(.L_52 - .L_51)
.L_51:
        /*0004*/ 	.word	0x00000082


	//----- nvinfo : EIATTR_KPARAM_INFO
	.align		4
.L_52:
        /*0008*/ 	.byte	0x04, 0x17
        /*000a*/ 	.short	(.L_54 - .L_53)
.L_53:
        /*000c*/ 	.word	0x00000000
        /*0010*/ 	.short	0x0001
        /*0012*/ 	.short	0x0008
        /*0014*/ 	.byte	0x00, 0xf0, 0x11, 0x00


	//----- nvinfo : EIATTR_KPARAM_INFO
	.align		4
.L_54:
        /*0018*/ 	.byte	0x04, 0x17
        /*001a*/ 	.short	(.L_56 - .L_55)
.L_55:
        /*001c*/ 	.word	0x00000000
        /*0020*/ 	.short	0x0000
        /*0022*/ 	.short	0x0000
        /*0024*/ 	.byte	0x00, 0xf5, 0x21, 0x00


	//----- nvinfo : EIATTR_SPARSE_MMA_MASK
	.align		4
.L_56:
        /*0028*/ 	.byte	0x03, 0x50
        /*002a*/ 	.short	0x0000


	//----- nvinfo : EIATTR_MAXREG_COUNT
	.align		4
        /*002c*/ 	.byte	0x03, 0x1b
        /*002e*/ 	.short	0x00ff


	//----- nvinfo : EIATTR_MERCURY_ISA_VERSION
	.align		4
        /*0030*/ 	.byte	0x03, 0x5f
        /*0032*/ 	.short	0x0101


	//----- nvinfo : EIATTR_VRC_CTA_INIT_COUNT
	.align		4
        /*0034*/ 	.byte	0x02, 0x4a
	.zero		1
	.zero		1


	//----- nvinfo : EIATTR_EXIT_INSTR_OFFSETS
	.align		4
        /*0038*/ 	.byte	0x04, 0x1c
        /*003a*/ 	.short	(.L_58 - .L_57)


	//   ....[0]....
.L_57:
        /*003c*/ 	.word	0x00000770


	//----- nvinfo : EIATTR_CBANK_PARAM_SIZE
	.align		4
.L_58:
        /*0040*/ 	.byte	0x03, 0x19
        /*0042*/ 	.short	0x000c


	//----- nvinfo : EIATTR_PARAM_CBANK
	.align		4
        /*0044*/ 	.byte	0x04, 0x0a
        /*0046*/ 	.short	(.L_60 - .L_59)
	.align		4
.L_59:
        /*0048*/ 	.word	index@(.nv.constant0._Z20final_cost_reductionPdi)
        /*004c*/ 	.short	0x0380
        /*004e*/ 	.short	0x000c


	//----- nvinfo : EIATTR_SW_WAR
	.align		4
.L_60:
        /*0050*/ 	.byte	0x04, 0x36
        /*0052*/ 	.short	(.L_62 - .L_61)
.L_61:
        /*0054*/ 	.word	0x00000008
.L_62:


//--------------------- .nv.info._Z16step_cost_kernelPdPKdfiP17curandStateXORWOWS_ --------------------------
	.section	.nv.info._Z16step_cost_kernelPdPKdfiP17curandStateXORWOWS_,"",@"SHT_CUDA_INFO"
	.sectionflags	@""
	.align	4


	//----- nvinfo : EIATTR_CUDA_API_VERSION
	.align		4
        /*0000*/ 	.byte	0x04, 0x37
        /*0002*/ 	.short	(.L_64 - .L_63)
.L_63:
        /*0004*/ 	.word	0x00000082


	//----- nvinfo : EIATTR_KPARAM_INFO
	.align		4
.L_64:
        /*0008*/ 	.byte	0x04, 0x17
        /*000a*/ 	.short	(.L_66 - .L_65)
.L_65:
        /*000c*/ 	.word	0x00000000
        /*0010*/ 	.short	0x0005
        /*0012*/ 	.short	0x0020
        /*0014*/ 	.byte	0x00, 0xf5, 0x21, 0x00


	//----- nvinfo : EIATTR_KPARAM_INFO
	.align		4
.L_66:
        /*0018*/ 	.byte	0x04, 0x17
        /*001a*/ 	.short	(.L_68 - .L_67)
.L_67:
        /*001c*/ 	.word	0x00000000
        /*0020*/ 	.short	0x0004
        /*0022*/ 	.short	0x0018
        /*0024*/ 	.byte	0x00, 0xf5, 0x21, 0x00


	//----- nvinfo : EIATTR_KPARAM_INFO
	.align		4
.L_68:
        /*0028*/ 	.byte	0x04, 0x17
        /*002a*/ 	.short	(.L_70 - .L_69)
.L_69:
        /*002c*/ 	.word	0x00000000
        /*0030*/ 	.short	0x0003
        /*0032*/ 	.short	0x0014
        /*0034*/ 	.byte	0x00, 0xf0, 0x11, 0x00


	//----- nvinfo : EIATTR_KPARAM_INFO
	.align		4
.L_70:
        /*0038*/ 	.byte	0x04, 0x17
        /*003a*/ 	.short	(.L_72 - .L_71)
.L_71:
        /*003c*/ 	.word	0x00000000
        /*0040*/ 	.short	0x0002
        /*0042*/ 	.short	0x0010
        /*0044*/ 	.byte	0x00, 0xf0, 0x11, 0x00


	//----- nvinfo : EIATTR_KPARAM_INFO
	.align		4
.L_72:
        /*0048*/ 	.byte	0x04, 0x17
        /*004a*/ 	.short	(.L_74 - .L_73)
.L_73:
        /*004c*/ 	.word	0x00000000
        /*0050*/ 	.short	0x0001
        /*0052*/ 	.short	0x0008
        /*0054*/ 	.byte	0x00, 0xf5, 0x21, 0x00


	//----- nvinfo : EIATTR_KPARAM_INFO
	.align		4
.L_74:
        /*0058*/ 	.byte	0x04, 0x17
        /*005a*/ 	.short	(.L_76 - .L_75)
.L_75:
        /*005c*/ 	.word	0x00000000
        /*0060*/ 	.short	0x0000
        /*0062*/ 	.short	0x0000
        /*0064*/ 	.byte	0x00, 0xf5, 0x21, 0x00


	//----- nvinfo : EIATTR_SPARSE_MMA_MASK
	.align		4
.L_76:
        /*0068*/ 	.byte	0x03, 0x50
        /*006a*/ 	.short	0x0000


	//----- nvinfo : EIATTR_MAXREG_COUNT
	.align		4
        /*006c*/ 	.byte	0x03, 0x1b
        /*006e*/ 	.short	0x00ff


	//----- nvinfo : EIATTR_MERCURY_ISA_VERSION
	.align		4
        /*0070*/ 	.byte	0x03, 0x5f
        /*0072*/ 	.short	0x0101


	//----- nvinfo : EIATTR_VRC_CTA_INIT_COUNT
	.align		4
        /*0074*/ 	.byte	0x02, 0x4a
	.zero		1
	.zero		1


	//----- nvinfo : EIATTR_EXIT_INSTR_OFFSETS
	.align		4
        /*0078*/ 	.byte	0x04, 0x1c
        /*007a*/ 	.short	(.L_78 - .L_77)


	//   ....[0]....
.L_77:
        /*007c*/ 	.word	0x00000080


	//   ....[1]....
        /*0080*/ 	.word	0x00001400


	//----- nvinfo : EIATTR_CRS_STACK_SIZE
	.align		4
.L_78:
        /*0084*/ 	.byte	0x04, 0x1e
        /*0086*/ 	.short	(.L_80 - .L_79)
.L_79:
        /*0088*/ 	.word	0x00000000


	//----- nvinfo : EIATTR_CBANK_PARAM_SIZE
	.align		4
.L_80:
        /*008c*/ 	.byte	0x03, 0x19
        /*008e*/ 	.short	0x0028


	//----- nvinfo : EIATTR_PARAM_CBANK
	.align		4
        /*0090*/ 	.byte	0x04, 0x0a
        /*0092*/ 	.short	(.L_82 - .L_81)
	.align		4
.L_81:
        /*0094*/ 	.word	index@(.nv.constant0._Z16step_cost_kernelPdPKdfiP17curandStateXORWOWS_)
        /*0098*/ 	.short	0x0380
        /*009a*/ 	.short	0x0028


	//----- nvinfo : EIATTR_SW_WAR
	.align		4
.L_82:
        /*009c*/ 	.byte	0x04, 0x36
        /*009e*/ 	.short	(.L_84 - .L_83)
.L_83:
        /*00a0*/ 	.word	0x00000008
.L_84:


//--------------------- .nv.info._Z11step_kernelPdPKdfiP17curandStateXORWOW --------------------------
	.section	.nv.info._Z11step_kernelPdPKdfiP17curandStateXORWOW,"",@"SHT_CUDA_INFO"
	.sectionflags	@""
	.align	4


	//----- nvinfo : EIATTR_CUDA_API_VERSION
	.align		4
        /*0000*/ 	.byte	0x04, 0x37
        /*0002*/ 	.short	(.L_86 - .L_85)
.L_85:
        /*0004*/ 	.word	0x00000082


	//----- nvinfo : EIATTR_KPARAM_INFO
	.align		4
.L_86:
        /*0008*/ 	.byte	0x04, 0x17
        /*000a*/ 	.short	(.L_88 - .L_87)
.L_87:
        /*000c*/ 	.word	0x00000000
        /*0010*/ 	.short	0x0004
        /*0012*/ 	.short	0x0018
        /*0014*/ 	.byte	0x00, 0xf5, 0x21, 0x00


	//----- nvinfo : EIATTR_KPARAM_INFO
	.align		4
.L_88:
        /*0018*/ 	.byte	0x04, 0x17
        /*001a*/ 	.short	(.L_90 - .L_89)
.L_89:
        /*001c*/ 	.word	0x00000000
        /*0020*/ 	.short	0x0003
        /*0022*/ 	.short	0x0014
        /*0024*/ 	.byte	0x00, 0xf0, 0x11, 0x00


	//----- nvinfo : EIATTR_KPARAM_INFO
	.align		4
.L_90:
        /*0028*/ 	.byte	0x04, 0x17
        /*002a*/ 	.short	(.L_92 - .L_91)
.L_91:
        /*002c*/ 	.word	0x00000000
        /*0030*/ 	.short	0x0002
        /*0032*/ 	.short	0x0010
        /*0034*/ 	.byte	0x00, 0xf0, 0x11, 0x00


	//----- nvinfo : EIATTR_KPARAM_INFO
	.align		4
.L_92:
        /*0038*/ 	.byte	0x04, 0x17
        /*003a*/ 	.short	(.L_94 - .L_93)
.L_93:
        /*003c*/ 	.word	0x00000000
        /*0040*/ 	.short	0x0001
        /*0042*/ 	.short	0x0008
        /*0044*/ 	.byte	0x00, 0xf5, 0x21, 0x00


	//----- nvinfo : EIATTR_KPARAM_INFO
	.align		4
.L_94:
        /*0048*/ 	.byte	0x04, 0x17
        /*004a*/ 	.short	(.L_96 - .L_95)
.L_95:
        /*004c*/ 	.word	0x00000000
        /*0050*/ 	.short	0x0000
        /*0052*/ 	.short	0x0000
        /*0054*/ 	.byte	0x00, 0xf5, 0x21, 0x00


	//----- nvinfo : EIATTR_SPARSE_MMA_MASK
	.align		4
.L_96:
        /*0058*/ 	.byte	0x03, 0x50
        /*005a*/ 	.short	0x0000


	//----- nvinfo : EIATTR_MAXREG_COUNT
	.align		4
        /*005c*/ 	.byte	0x03, 0x1b
        /*005e*/ 	.short	0x00ff


	//----- nvinfo : EIATTR_MERCURY_ISA_VERSION
	.align		4
        /*0060*/ 	.byte	0x03, 0x5f
        /*0062*/ 	.short	0x0101


	//----- nvinfo : EIATTR_VRC_CTA_INIT_COUNT
	.align		4
        /*0064*/ 	.byte	0x02, 0x4a
	.zero		1
	.zero		1


	//----- nvinfo : EIATTR_EXIT_INSTR_OFFSETS
	.align		4
        /*0068*/ 	.byte	0x04, 0x1c
        /*006a*/ 	.short	(.L_98 - .L_97)


	//   ....[0]....
.L_97:
        /*006c*/ 	.word	0x00000080


	//   ....[1]....
        /*0070*/ 	.word	0x00001000


	//----- nvinfo : EIATTR_CRS_STACK_SIZE
	.align		4
.L_98:
        /*0074*/ 	.byte	0x04, 0x1e
        /*0076*/ 	.short	(.L_100 - .L_99)
.L_99:
        /*0078*/ 	.word	0x00000000


	//----- nvinfo : EIATTR_CBANK_PARAM_SIZE
	.align		4
.L_100:
        /*007c*/ 	.byte	0x03, 0x19
        /*007e*/ 	.short	0x0020


	//----- nvinfo : EIATTR_PARAM_CBANK
	.align		4
        /*0080*/ 	.byte	0x04, 0x0a
        /*0082*/ 	.short	(.L_102 - .L_101)
	.align		4
.L_101:
        /*0084*/ 	.word	index@(.nv.constant0._Z11step_kernelPdPKdfiP17curandStateXORWOW)
        /*0088*/ 	.short	0x0380
        /*008a*/ 	.short	0x0020


	//----- nvinfo : EIATTR_SW_WAR
	.align		4
.L_102:
        /*008c*/ 	.byte	0x04, 0x36
        /*008e*/ 	.short	(.L_104 - .L_103)
.L_103:
        /*0090*/ 	.word	0x00000008
.L_104:


//--------------------- .nv.info._Z8f_kernelPdS_i --------------------------
	.section	.nv.info._Z8f_kernelPdS_i,"",@"SHT_CUDA_INFO"
	.sectionflags	@""
	.align	4


	//----- nvinfo : EIATTR_CUDA_API_VERSION
	.align		4
        /*0000*/ 	.byte	0x04, 0x37
        /*0002*/ 	.short	(.L_106 - .L_105)
.L_105:
        /*0004*/ 	.word	0x00000082


	//----- nvinfo : EIATTR_KPARAM_INFO
	.align		4
.L_106:
        /*0008*/ 	.byte	0x04, 0x17
        /*000a*/ 	.short	(.L_108 - .L_107)
.L_107:
        /*000c*/ 	.word	0x00000000
        /*0010*/ 	.short	0x0002
        /*0012*/ 	.short	0x0010
        /*0014*/ 	.byte	0x00, 0xf0, 0x11, 0x00


	//----- nvinfo : EIATTR_KPARAM_INFO
	.align		4
.L_108:
        /*0018*/ 	.byte	0x04, 0x17
        /*001a*/ 	.short	(.L_110 - .L_109)
.L_109:
        /*001c*/ 	.word	0x00000000
        /*0020*/ 	.short	0x0001
        /*0022*/ 	.short	0x0008
        /*0024*/ 	.byte	0x00, 0xf5, 0x21, 0x00


	//----- nvinfo : EIATTR_KPARAM_INFO
	.align		4
.L_110:
        /*0028*/ 	.byte	0x04, 0x17
        /*002a*/ 	.short	(.L_112 - .L_111)
.L_111:
        /*002c*/ 	.word	0x00000000
        /*0030*/ 	.short	0x0000
        /*0032*/ 	.short	0x0000
        /*0034*/ 	.byte	0x00, 0xf5, 0x21, 0x00


	//----- nvinfo : EIATTR_SPARSE_MMA_MASK
	.align		4
.L_112:
        /*0038*/ 	.byte	0x03, 0x50
        /*003a*/ 	.short	0x0000


	//----- nvinfo : EIATTR_MAXREG_COUNT
	.align		4
        /*003c*/ 	.byte	0x03, 0x1b
        /*003e*/ 	.short	0x00ff


	//----- nvinfo : EIATTR_MERCURY_ISA_VERSION
	.align		4
        /*0040*/ 	.byte	0x03, 0x5f
        /*0042*/ 	.short	0x0101


	//----- nvinfo : EIATTR_VRC_CTA_INIT_COUNT
	.align		4
        /*0044*/ 	.byte	0x02, 0x4a
	.zero		1
	.zero		1


	//----- nvinfo : EIATTR_EXIT_INSTR_OFFSETS
	.align		4
        /*0048*/ 	.byte	0x04, 0x1c
        /*004a*/ 	.short	(.L_114 - .L_113)


	//   ....[0]....
.L_113:
        /*004c*/ 	.word	0x00000080


	//   ....[1]....
        /*0050*/ 	.word	0x000005d0


	//----- nvinfo : EIATTR_CRS_STACK_SIZE
	.align		4
.L_114:
        /*0054*/ 	.byte	0x04, 0x1e
        /*0056*/ 	.short	(.L_116 - .L_115)
.L_115:
        /*0058*/ 	.word	0x00000000


	//----- nvinfo : EIATTR_CBANK_PARAM_SIZE
	.align		4
.L_116:
        /*005c*/ 	.byte	0x03, 0x19
        /*005e*/ 	.short	0x0014


	//----- nvinfo : EIATTR_PARAM_CBANK
	.align		4
        /*0060*/ 	.byte	0x04, 0x0a
        /*0062*/ 	.short	(.L_118 - .L_117)
	.align		4
.L_117:
        /*0064*/ 	.word	index@(.nv.constant0._Z8f_kernelPdS_i)
        /*0068*/ 	.short	0x0380
        /*006a*/ 	.short	0x0014


	//----- nvinfo : EIATTR_SW_WAR
	.align		4
.L_118:
        /*006c*/ 	.byte	0x04, 0x36
        /*006e*/ 	.short	(.L_120 - .L_119)
.L_119:
        /*0070*/ 	.word	0x00000008
.L_120:


//--------------------- .nv.info._Z12setup_kernelP17curandStateXORWOWm --------------------------
	.section	.nv.info._Z12setup_kernelP17curandStateXORWOWm,"",@"SHT_CUDA_INFO"
	.sectionflags	@""
	.align	4


	//----- nvinfo : EIATTR_CUDA_API_VERSION
	.align		4
        /*0000*/ 	.byte	0x04, 0x37
        /*0002*/ 	.short	(.L_122 - .L_121)
.L_121:
        /*0004*/ 	.word	0x00000082


	//----- nvinfo : EIATTR_KPARAM_INFO
	.align		4
.L_122:
        /*0008*/ 	.byte	0x04, 0x17
        /*000a*/ 	.short	(.L_124 - .L_123)
.L_123:
        /*000c*/ 	.word	0x00000000
        /*0010*/ 	.short	0x0001
        /*0012*/ 	.short	0x0008
        /*0014*/ 	.byte	0x00, 0xf0, 0x21, 0x00


	//----- nvinfo : EIATTR_KPARAM_INFO
	.align		4
.L_124:
        /*0018*/ 	.byte	0x04, 0x17
        /*001a*/ 	.short	(.L_126 - .L_125)
.L_125:
        /*001c*/ 	.word	0x00000000
        /*0020*/ 	.short	0x0000
        /*0022*/ 	.short	0x0000
        /*0024*/ 	.byte	0x00, 0xf5, 0x21, 0x00


	//----- nvinfo : EIATTR_SPARSE_MMA_MASK
	.align		4
.L_126:
        /*0028*/ 	.byte	0x03, 0x50
        /*002a*/ 	.short	0x0000


	//----- nvinfo : EIATTR_MAXREG_COUNT
	.align		4
        /*002c*/ 	.byte	0x03, 0x1b
        /*002e*/ 	.short	0x00ff


	//----- nvinfo : EIATTR_MERCURY_ISA_VERSION
	.align		4
        /*0030*/ 	.byte	0x03, 0x5f
        /*0032*/ 	.short	0x0101


	//----- nvinfo : EIATTR_VRC_CTA_INIT_COUNT
	.align		4
        /*0034*/ 	.byte	0x02, 0x4a
	.zero		1
	.zero		1


	//----- nvinfo : EIATTR_EXIT_INSTR_OFFSETS
	.align		4
        /*0038*/ 	.byte	0x04, 0x1c
        /*003a*/ 	.short	(.L_128 - .L_127)


	//   ....[0]....
.L_127:
        /*003c*/ 	.word	0x00000ed0


	//----- nvinfo : EIATTR_CRS_STACK_SIZE
	.align		4
.L_128:
        /*0040*/ 	.byte	0x04, 0x1e
        /*0042*/ 	.short	(.L_130 - .L_129)
.L_129:
        /*0044*/ 	.word	0x00000000


	//----- nvinfo : EIATTR_CBANK_PARAM_SIZE
	.align		4
.L_130:
        /*0048*/ 	.byte	0x03, 0x19
        /*004a*/ 	.short	0x0010


	//----- nvinfo : EIATTR_PARAM_CBANK
	.align		4
        /*004c*/ 	.byte	0x04, 0x0a
        /*004e*/ 	.short	(.L_132 - .L_131)
	.align		4
.L_131:
        /*0050*/ 	.word	index@(.nv.constant0._Z12setup_kernelP17curandStateXORWOWm)
        /*0054*/ 	.short	0x0380
        /*0056*/ 	.short	0x0010


	//----- nvinfo : EIATTR_SW_WAR
	.align		4
.L_132:
        /*0058*/ 	.byte	0x04, 0x36
        /*005a*/ 	.short	(.L_134 - .L_133)
.L_133:
        /*005c*/ 	.word	0x00000008
.L_134:


//--------------------- .nv.callgraph             --------------------------
	.section	.nv.callgraph,"",@"SHT_CUDA_CALLGRAPH"
	.align	4
	.sectionentsize	8
	.align		4
        /*0000*/ 	.word	0x00000000
	.align		4
        /*0004*/ 	.word	0xffffffff
	.align		4
        /*0008*/ 	.word	0x00000000
	.align		4
        /*000c*/ 	.word	0xfffffffe
	.align		4
        /*0010*/ 	.word	0x00000000
	.align		4
        /*0014*/ 	.word	0xfffffffd
	.align		4
        /*0018*/ 	.word	0x00000000
	.align		4
        /*001c*/ 	.word	0xfffffffc


//--------------------- .nv.constant4             --------------------------
	.section	.nv.constant4,"a",@progbits
	.align	8
	.align		8
.nv.constant4:
        /*0000*/ 	.dword	precalc_xorwow_matrix
	.align		8
        /*0008*/ 	.dword	precalc_xorwow_offset_matrix
	.align		8
        /*0010*/ 	.dword	mrg32k3aM1
	.align		8
        /*0018*/ 	.dword	mrg32k3aM2
	.align		8
        /*0020*/ 	.dword	mrg32k3aM1SubSeq
	.align		8
        /*0028*/ 	.dword	mrg32k3aM2SubSeq
	.align		8
        /*0030*/ 	.dword	mrg32k3aM1Seq
	.align		8
        /*0038*/ 	.dword	mrg32k3aM2Seq
	.align		8
        /*0040*/ 	.dword	__cudart_i2opi_d
	.align		8
        /*0048*/ 	.dword	__cudart_sin_cos_coeffs


//--------------------- .nv.constant3             --------------------------
	.section	.nv.constant3,"a",@progbits
	.align	8
.nv.constant3:
	.type		__cr_lgamma_table,@object
	.size		__cr_lgamma_table,(.L_8 - __cr_lgamma_table)
__cr_lgamma_table:
        /*0000*/ 	.byte	0x00, 0x00, 0x00, 0x00, 0x00, 0x00, 0x00, 0x00, 0x00, 0x00, 0x00, 0x00, 0x00, 0x00, 0x00, 0x00
        /*0010*/ 	.byte	0xef, 0x39, 0xfa, 0xfe, 0x42, 0x2e, 0xe6, 0x3f, 0x02, 0x20, 0x2a, 0xfa, 0x0b, 0xab, 0xfc, 0x3f
        /*0020*/ 	.byte	0xf9, 0x2c, 0x92, 0x7c, 0xa7, 0x6c, 0x09, 0x40, 0xc9, 0x79, 0x44, 0x3c, 0x64, 0x26, 0x13, 0x40
        /*0030*/ 	.byte	0xca, 0x01, 0xcf, 0x3a, 0x27, 0x51, 0x1a, 0x40, 0x30, 0xcc, 0x2d, 0xf3, 0xe1, 0x0c, 0x21, 0x40
        /*0040*/ 	.byte	0x0d, 0xb7, 0xfc, 0x82, 0x8e, 0x35, 0x25, 0x40
.L_8:


//--------------------- .text._Z20final_cost_reductionPdi --------------------------
	.section	.text._Z20final_cost_reductionPdi,"ax",@progbits
	.align	128
        .global         _Z20final_cost_reductionPdi
        .type           _Z20final_cost_reductionPdi,@function
        .size           _Z20final_cost_reductionPdi,(.L_x_97 - _Z20final_cost_reductionPdi)
        .other          _Z20final_cost_reductionPdi,@"STO_CUDA_ENTRY STV_DEFAULT"
_Z20final_cost_reductionPdi:
.text._Z20final_cost_reductionPdi:
[----:B------:R-:W-:Y:S01]  /*0000*/  LDC R1, c[0x0][0x37c] ;  /* 0x0000df00ff017b82 */ /* 0x000fe20000000800 */
[----:B------:R-:W0:Y:S01]  /*0010*/  LDCU UR9, c[0x0][0x388] ;  /* 0x00007100ff0977ac */ /* 0x000e220008000800 */
[----:B------:R-:W-:Y:S01]  /*0020*/  CS2R R18, SRZ ;  /* 0x0000000000127805 */ /* 0x000fe2000001ff00 */
[----:B------:R-:W1:Y:S01]  /*0030*/  LDCU.64 UR10, c[0x0][0x358] ;  /* 0x00006b00ff0a77ac */ /* 0x000e620008000a00 */
[----:B0-----:R-:W-:-:S09]  /*0040*/  UISETP.GE.AND UP0, UPT, UR9, 0x1, UPT ;  /* 0x000000010900788c */ /* 0x001fd2000bf06270 */
[----:B-1----:R-:W-:Y:S05]  /*0050*/  BRA.U !UP0, `(.L_x_0) ;  /* 0x0000000508ac7547 */ /* 0x002fea000b800000 */
[----:B------:R-:W-:Y:S01]  /*0060*/  UISETP.GE.U32.AND UP1, UPT, UR9, 0x10, UPT ;  /* 0x000000100900788c */ /* 0x000fe2000bf26070 */
[----:B------:R-:W-:Y:S01]  /*0070*/  IMAD.MOV.U32 R0, RZ, RZ, RZ ;  /* 0x000000ffff007224 */ /* 0x000fe200078e00ff */
[----:B------:R-:W-:Y:S01]  /*0080*/  ULOP3.LUT UR6, UR9, 0xf, URZ, 0xc0, !UPT ;  /* 0x0000000f09067892 */ /* 0x000fe2000f8ec0ff */
[----:B------:R-:W-:-:S03]  /*0090*/  CS2R R18, SRZ ;  /* 0x0000000000127805 */ /* 0x000fc6000001ff00 */
[----:B------:R-:W-:-:S03]  /*00a0*/  UISETP.NE.AND UP0, UPT, UR6, URZ, UPT ;  /* 0x000000ff0600728c */ /* 0x000fc6000bf05270 */
[----:B------:R-:W-:Y:S08]  /*00b0*/  BRA.U !UP1, `(.L_x_1) ;  /* 0x0000000109b87547 */ /* 0x000ff0000b800000 */
[----:B------:R-:W0:Y:S01]  /*00c0*/  LDCU.64 UR4, c[0x0][0x380] ;  /* 0x00007000ff0477ac */ /* 0x000e220008000a00 */
[----:B------:R-:W-:Y:S01]  /*00d0*/  CS2R R18, SRZ ;  /* 0x0000000000127805 */ /* 0x000fe2000001ff00 */
[----:B------:R-:W-:-:S04]  /*00e0*/  ULOP3.LUT UR7, UR9, 0x7ffffff0, URZ, 0xc0, !UPT ;  /* 0x7ffffff009077892 */ /* 0x000fc8000f8ec0ff */
[----:B------:R-:W-:Y:S02]  /*00f0*/  UIADD3 UR8, UPT, UPT, -UR7, URZ, URZ ;  /* 0x000000ff07087290 */ /* 0x000fe4000fffe1ff */
[----:B------:R-:W-:Y:S01]  /*0100*/  IMAD.U32 R0, RZ, RZ, UR7 ;  /* 0x00000007ff007e24 */ /* 0x000fe2000f8e00ff */
[----:B0-----:R-:W-:-:S04]  /*0110*/  UIADD3 UR4, UP1, UPT, UR4, 0x40, URZ ;  /* 0x0000004004047890 */ /* 0x001fc8000ff3e0ff */
[----:B------:R-:W-:Y:S02]  /*0120*/  UIADD3.X UR5, UPT, UPT, URZ, UR5, URZ, UP1, !UPT ;  /* 0x00000005ff057290 */ /* 0x000fe40008ffe4ff */
[----:B------:R-:W-:-:S04]  /*0130*/  MOV R2, UR4 ;  /* 0x0000000400027c02 */ /* 0x000fc80008000f00 */
[----:B------:R-:W-:-:S07]  /*0140*/  IMAD.U32 R3, RZ, RZ, UR5 ;  /* 0x00000005ff037e24 */ /* 0x000fce000f8e00ff */
.L_x_2:
[----:B------:R-:W2:Y:S04]  /*0150*/  LDG.E.64 R24, desc[UR10][R2.64+-0x40] ;  /* 0xffffc00a02187981 */ /* 0x000ea8000c1e1b00 */
[----:B------:R-:W3:Y:S04]  /*0160*/  LDG.E.64 R20, desc[UR10][R2.64+-0x38] ;  /* 0xffffc80a02147981 */ /* 0x000ee8000c1e1b00 */
[----:B------:R-:W4:Y:S04]  /*0170*/  LDG.E.64 R22, desc[UR10][R2.64+-0x30] ;  /* 0xffffd00a02167981 */ /* 0x000f28000c1e1b00 */
[----:B------:R-:W5:Y:S04]  /*0180*/  LDG.E.64 R4, desc[UR10][R2.64+-0x28] ;  /* 0xffffd80a02047981 */ /* 0x000f68000c1e1b00 */
[----:B------:R-:W5:Y:S04]  /*0190*/  LDG.E.64 R6, desc[UR10][R2.64+-0x20] ;  /* 0xffffe00a02067981 */ /* 0x000f68000c1e1b00 */
[----:B------:R-:W5:Y:S04]  /*01a0*/  LDG.E.64 R8, desc[UR10][R2.64+-0x18] ;  /* 0xffffe80a02087981 */ /* 0x000f68000c1e1b00 */
[----:B------:R-:W5:Y:S04]  /*01b0*/  LDG.E.64 R10, desc[UR10][R2.64+-0x10] ;  /* 0xfffff00a020a7981 */ /* 0x000f68000c1e1b00 */
[----:B------:R-:W5:Y:S04]  /*01c0*/  LDG.E.64 R12, desc[UR10][R2.64+-0x8] ;  /* 0xfffff80a020c7981 */ /* 0x000f68000c1e1b00 */
[----:B------:R-:W5:Y:S04]  /*01d0*/  LDG.E.64 R14, desc[UR10][R2.64] ;  /* 0x0000000a020e7981 */ /* 0x000f68000c1e1b00 */
[----:B------:R-:W5:Y:S01]  /*01e0*/  LDG.E.64 R16, desc[UR10][R2.64+0x8] ;  /* 0x0000080a02107981 */ /* 0x000f62000c1e1b00 */
[----:B--2---:R-:W-:-:S03]  /*01f0*/  DADD R24, R24, R18 ;  /* 0x0000000018187229 */ /* 0x004fc60000000012 */
[----:B------:R-:W2:Y:S05]  /*0200*/  LDG.E.64 R18, desc[UR10][R2.64+0x10] ;  /* 0x0000100a02127981 */ /* 0x000eaa000c1e1b00 */
[----:B---3--:R-:W-:Y:S01]  /*0210*/  DADD R24, R24, R20 ;  /* 0x0000000018187229 */ /* 0x008fe20000000014 */
[----:B------:R-:W3:Y:S07]  /*0220*/  LDG.E.64 R20, desc[UR10][R2.64+0x18] ;  /* 0x0000180a02147981 */ /* 0x000eee000c1e1b00 */
[----:B----4-:R-:W-:Y:S01]  /*0230*/  DADD R24, R24, R22 ;  /* 0x0000000018187229 */ /* 0x010fe20000000016 */
[----:B------:R-:W4:Y:S07]  /*0240*/  LDG.E.64 R22, desc[UR10][R2.64+0x20] ;  /* 0x0000200a02167981 */ /* 0x000f2e000c1e1b00 */
[----:B-----5:R-:W-:Y:S01]  /*0250*/  DADD R24, R24, R4 ;  /* 0x0000000018187229 */ /* 0x020fe20000000004 */
[----:B------:R-:W5:Y:S07]  /*0260*/  LDG.E.64 R4, desc[UR10][R2.64+0x28] ;  /* 0x0000280a02047981 */ /* 0x000f6e000c1e1b00 */
[----:B------:R-:W-:Y:S01]  /*0270*/  DADD R24, R24, R6 ;  /* 0x0000000018187229 */ /* 0x000fe20000000006 */
[----:B------:R-:W5:Y:S07]  /*0280*/  LDG.E.64 R6, desc[UR10][R2.64+0x30] ;  /* 0x0000300a02067981 */ /* 0x000f6e000c1e1b00 */
[----:B------:R-:W-:Y:S01]  /*0290*/  DADD R24, R24, R8 ;  /* 0x0000000018187229 */ /* 0x000fe20000000008 */
[----:B------:R0:W5:Y:S01]  /*02a0*/  LDG.E.64 R8, desc[UR10][R2.64+0x38] ;  /* 0x0000380a02087981 */ /* 0x000162000c1e1b00 */
[----:B------:R-:W-:-:S04]  /*02b0*/  UIADD3 UR8, UPT, UPT, UR8, 0x10, URZ ;  /* 0x0000001008087890 */ /* 0x000fc8000fffe0ff */
[----:B------:R-:W-:Y:S02]  /*02c0*/  UISETP.NE.AND UP1, UPT, UR8, URZ, UPT ;  /* 0x000000ff0800728c */ /* 0x000fe4000bf25270 */
[----:B------:R-:W-:Y:S01]  /*02d0*/  DADD R10, R24, R10 ;  /* 0x00000000180a7229 */ /* 0x000fe2000000000a */
[----:B0-----:R-:W-:-:S07]  /*02e0*/  IADD3 R2, P0, PT, R2, 0x80, RZ ;  /* 0x0000008002027810 */ /* 0x001fce0007f1e0ff */
[----:B------:R-:W-:Y:S01]  /*02f0*/  DADD R10, R10, R12 ;  /* 0x000000000a0a7229 */ /* 0x000fe2000000000c */
[----:B------:R-:W-:-:S07]  /*0300*/  IADD3.X R3, PT, PT, RZ, R3, RZ, P0, !PT ;  /* 0x00000003ff037210 */ /* 0x000fce00007fe4ff */
[----:B------:R-:W-:-:S08]  /*0310*/  DADD R10, R10, R14 ;  /* 0x000000000a0a7229 */ /* 0x000fd0000000000e */
[----:B------:R-:W-:-:S08]  /*0320*/  DADD R10, R10, R16 ;  /* 0x000000000a0a7229 */ /* 0x000fd00000000010 */
[----:B--2---:R-:W-:-:S08]  /*0330*/  DADD R10, R10, R18 ;  /* 0x000000000a0a7229 */ /* 0x004fd00000000012 */
[----:B---3--:R-:W-:-:S08]  /*0340*/  DADD R10, R10, R20 ;  /* 0x000000000a0a7229 */ /* 0x008fd00000000014 */
[----:B----4-:R-:W-:-:S08]  /*0350*/  DADD R10, R10, R22 ;  /* 0x000000000a0a7229 */ /* 0x010fd00000000016 */
[----:B-----5:R-:W-:-:S08]  /*0360*/  DADD R4, R10, R4 ;  /* 0x000000000a047229 */ /* 0x020fd00000000004 */
[----:B------:R-:W-:-:S08]  /*0370*/  DADD R4, R4, R6 ;  /* 0x0000000004047229 */ /* 0x000fd00000000006 */
[----:B------:R-:W-:Y:S01]  /*0380*/  DADD R18, R4, R8 ;  /* 0x0000000004127229 */ /* 0x000fe20000000008 */
[----:B------:R-:W-:Y:S10]  /*0390*/  BRA.U UP1, `(.L_x_2) ;  /* 0xfffffffd016c7547 */ /* 0x000ff4000b83ffff */
.L_x_1:
[----:B------:R-:W-:Y:S05]  /*03a0*/  BRA.U !UP0, `(.L_x_0) ;  /* 0x0000000108d87547 */ /* 0x000fea000b800000 */
[----:B------:R-:W-:Y:S02]  /*03b0*/  UISETP.GE.U32.AND UP0, UPT, UR6, 0x8, UPT ;  /* 0x000000080600788c */ /* 0x000fe4000bf06070 */
[----:B------:R-:W-:-:S04]  /*03c0*/  ULOP3.LUT UR5, UR9, 0x7, URZ, 0xc0, !UPT ;  /* 0x0000000709057892 */ /* 0x000fc8000f8ec0ff */
[----:B------:R-:W-:-:S03]  /*03d0*/  UISETP.NE.AND UP1, UPT, UR5, URZ, UPT ;  /* 0x000000ff0500728c */ /* 0x000fc6000bf25270 */
[----:B------:R-:W-:Y:S08]  /*03e0*/  BRA.U !UP0, `(.L_x_3) ;  /* 0x00000001084c7547 */ /* 0x000ff0000b800000 */
[----:B------:R-:W0:Y:S02]  /*03f0*/  LDC.64 R10, c[0x0][0x380] ;  /* 0x0000e000ff0a7b82 */ /* 0x000e240000000a00 */
[----:B0-----:R-:W-:-:S05]  /*0400*/  IMAD.WIDE.U32 R10, R0, 0x8, R10 ;  /* 0x00000008000a7825 */ /* 0x001fca00078e000a */
[----:B------:R-:W2:Y:S04]  /*0410*/  LDG.E.64 R12, desc[UR10][R10.64] ;  /* 0x0000000a0a0c7981 */ /* 0x000ea8000c1e1b00 */
[----:B------:R-:W3:Y:S04]  /*0420*/  LDG.E.64 R14, desc[UR10][R10.64+0x8] ;  /* 0x0000080a0a0e7981 */ /* 0x000ee8000c1e1b00 */
[----:B------:R-:W4:Y:S04]  /*0430*/  LDG.E.64 R16, desc[UR10][R10.64+0x10] ;  /* 0x0000100a0a107981 */ /* 0x000f28000c1e1b00 */
[----:B------:R-:W5:Y:S04]  /*0440*/  LDG.E.64 R20, desc[UR10][R10.64+0x18] ;  /* 0x0000180a0a147981 */ /* 0x000f68000c1e1b00 */
[----:B------:R-:W5:Y:S04]  /*0450*/  LDG.E.64 R6, desc[UR10][R10.64+0x20] ;  /* 0x0000200a0a067981 */ /* 0x000f68000c1e1b00 */
[----:B------:R-:W5:Y:S04]  /*0460*/  LDG.E.64 R4, desc[UR10][R10.64+0x28] ;  /* 0x0000280a0a047981 */ /* 0x000f68000c1e1b00 */
[----:B------:R-:W5:Y:S04]  /*0470*/  LDG.E.64 R2, desc[UR10][R10.64+0x30] ;  /* 0x0000300a0a027981 */ /* 0x000f68000c1e1b00 */
[----:B------:R-:W5:Y:S01]  /*0480*/  LDG.E.64 R8, desc[UR10][R10.64+0x38] ;  /* 0x0000380a0a087981 */ /* 0x000f62000c1e1b00 */
[----:B------:R-:W-:Y:S01]  /*0490*/  VIADD R0, R0, 0x8 ;  /* 0x0000000800007836 */ /* 0x000fe20000000000 */
[----:B--2---:R-:W-:-:S08]  /*04a0*/  DADD R12, R18, R12 ;  /* 0x00000000120c7229 */ /* 0x004fd0000000000c */
[----:B---3--:R-:W-:-:S08]  /*04b0*/  DADD R12, R12, R14 ;  /* 0x000000000c0c7229 */ /* 0x008fd0000000000e */
[----:B----4-:R-:W-:-:S08]  /*04c0*/  DADD R12, R12, R16 ;  /* 0x000000000c0c7229 */ /* 0x010fd00000000010 */
[----:B-----5:R-:W-:-:S08]  /*04d0*/  DADD R12, R12, R20 ;  /* 0x000000000c0c7229 */ /* 0x020fd00000000014 */
[----:B------:R-:W-:-:S08]  /*04e0*/  DADD R6, R12, R6 ;  /* 0x000000000c067229 */ /* 0x000fd00000000006 */
[----:B------:R-:W-:-:S08]  /*04f0*/  DADD R4, R6, R4 ;  /* 0x0000000006047229 */ /* 0x000fd00000000004 */
[----:B------:R-:W-:-:S08]  /*0500*/  DADD R2, R4, R2 ;  /* 0x0000000004027229 */ /* 0x000fd00000000002 */
[----:B------:R-:W-:-:S11]  /*0510*/  DADD R18, R2, R8 ;  /* 0x0000000002127229 */ /* 0x000fd60000000008 */
.L_x_3:
        /* <DEDUP_REMOVED lines=10> */
[----:B------:R-:W5:Y:S01]  /*05c0*/  LDG.E.64 R10, desc[UR10][R2.64+0x18] ;  /* 0x0000180a020a7981 */ /* 0x000f62000c1e1b00 */
[----:B------:R-:W-:Y:S01]  /*05d0*/  IADD3 R0, PT, PT, R0, 0x4, RZ ;  /* 0x0000000400007810 */ /* 0x000fe20007ffe0ff */
[----:B--2---:R-:W-:-:S08]  /*05e0*/  DADD R4, R18, R4 ;  /* 0x0000000012047229 */ /* 0x004fd00000000004 */
[----:B---3--:R-:W-:-:S08]  /*05f0*/  DADD R4, R4, R6 ;  /* 0x0000000004047229 */ /* 0x008fd00000000006 */
[----:B----4-:R-:W-:-:S08]  /*0600*/  DADD R4, R4, R8 ;  /* 0x0000000004047229 */ /* 0x010fd00000000008 */
[----:B-----5:R-:W-:-:S11]  /*0610*/  DADD R18, R4, R10 ;  /* 0x0000000004127229 */ /* 0x020fd6000000000a */
.L_x_4:
[----:B------:R-:W-:Y:S05]  /*0620*/  BRA.U !UP1, `(.L_x_0) ;  /* 0x0000000109387547 */ /* 0x000fea000b800000 */
[----:B------:R-:W0:Y:S01]  /*0630*/  LDC.64 R2, c[0x0][0x380] ;  /* 0x0000e000ff027b82 */ /* 0x000e220000000a00 */
[----:B------:R-:W-:Y:S01]  /*0640*/  UIADD3 UR4, UPT, UPT, -UR4, URZ, URZ ;  /* 0x000000ff04047290 */ /* 0x000fe2000fffe1ff */
[----:B0-----:R-:W-:-:S04]  /*0650*/  IMAD.WIDE.U32 R2, R0, 0x8, R2 ;  /* 0x0000000800027825 */ /* 0x001fc800078e0002 */
[----:B------:R-:W-:Y:S01]  /*0660*/  IMAD.MOV.U32 R0, RZ, RZ, R2 ;  /* 0x000000ffff007224 */ /* 0x000fe200078e0002 */
[----:B------:R-:W-:-:S07]  /*0670*/  MOV R5, R3 ;  /* 0x0000000300057202 */ /* 0x000fce0000000f00 */
.L_x_5:
[----:B------:R-:W-:Y:S01]  /*0680*/  IMAD.MOV.U32 R2, RZ, RZ, R0 ;  /* 0x000000ffff027224 */ /* 0x000fe200078e0000 */
[----:B------:R-:W-:-:S06]  /*0690*/  MOV R3, R5 ;  /* 0x0000000500037202 */ /* 0x000fcc0000000f00 */
[----:B------:R-:W2:Y:S01]  /*06a0*/  LDG.E.64 R2, desc[UR10][R2.64] ;  /* 0x0000000a02027981 */ /* 0x000ea2000c1e1b00 */
[----:B------:R-:W-:Y:S01]  /*06b0*/  UIADD3 UR4, UPT, UPT, UR4, 0x1, URZ ;  /* 0x0000000104047890 */ /* 0x000fe2000fffe0ff */
[----:B------:R-:W-:-:S03]  /*06c0*/  IADD3 R0, P0, PT, R0, 0x8, RZ ;  /* 0x0000000800007810 */ /* 0x000fc60007f1e0ff */
[----:B------:R-:W-:Y:S02]  /*06d0*/  UISETP.NE.AND UP0, UPT, UR4, URZ, UPT ;  /* 0x000000ff0400728c */ /* 0x000fe4000bf05270 */
[----:B------:R-:W-:Y:S01]  /*06e0*/  IMAD.X R5, RZ, RZ, R5, P0 ;  /* 0x000000ffff057224 */ /* 0x000fe200000e0605 */
[----:B--2---:R-:W-:-:S06]  /*06f0*/  DADD R18, R2, R18 ;  /* 0x0000000002127229 */ /* 0x004fcc0000000012 */
[----:B------:R-:W-:Y:S05]  /*0700*/  BRA.U UP0, `(.L_x_5) ;  /* 0xfffffffd00dc7547 */ /* 0x000fea000b83ffff */
.L_x_0:
[----:B------:R-:W0:Y:S01]  /*0710*/  LDC.64 R4, c[0x0][0x380] ;  /* 0x0000e000ff047b82 */ /* 0x000e220000000a00 */
[----:B------:R-:W1:Y:S01]  /*0720*/  I2F.F64 R2, UR9 ;  /* 0x0000000900027d12 */ /* 0x000e620008201c00 */
[----:B------:R-:W-:Y:S01]  /*0730*/  UMOV UR4, 0xf559b3d0 ;  /* 0xf559b3d000047882 */ /* 0x000fe20000000000 */
[----:B------:R-:W-:Y:S02]  /*0740*/  UMOV UR5, 0x407a2fb9 ;  /* 0x407a2fb900057882 */ /* 0x000fe40000000000 */
[----:B-1----:R-:W-:-:S07]  /*0750*/  DFMA R2, R2, UR4, -R18 ;  /* 0x0000000402027c2b */ /* 0x002fce0008000812 */
[----:B0-----:R-:W-:Y:S01]  /*0760*/  STG.E.64 desc[UR10][R4.64], R2 ;  /* 0x0000000204007986 */ /* 0x001fe2000c101b0a */
[----:B------:R-:W-:Y:S05]  /*0770*/  EXIT ;  /* 0x000000000000794d */ /* 0x000fea0003800000 */
.L_x_6:
[----:B------:R-:W-:-:S00]  /*0780*/  BRA `(.L_x_6) ;  /* 0xfffffffc00fc7947 */ /* 0x000fc0000383ffff */
[----:B------:R-:W-:-:S00]  /*0790*/  NOP ;  /* 0x0000000000007918 */ /* 0x000fc00000000000 */
        /* <DEDUP_REMOVED lines=14> */
.L_x_97:


//--------------------- .text._Z16step_cost_kernelPdPKdfiP17curandStateXORWOWS_ --------------------------
	.section	.text._Z16step_cost_kernelPdPKdfiP17curandStateXORWOWS_,"ax",@progbits
	.align	128
        .global         _Z16step_cost_kernelPdPKdfiP17curandStateXORWOWS_
        .type           _Z16step_cost_kernelPdPKdfiP17curandStateXORWOWS_,@function
        .size           _Z16step_cost_kernelPdPKdfiP17curandStateXORWOWS_,(.L_x_93 - _Z16step_cost_kernelPdPKdfiP17curandStateXORWOWS_)
        .other          _Z16step_cost_kernelPdPKdfiP17curandStateXORWOWS_,@"STO_CUDA_ENTRY STV_DEFAULT"
_Z16step_cost_kernelPdPKdfiP17curandStateXORWOWS_:
.text._Z16step_cost_kernelPdPKdfiP17curandStateXORWOWS_:
[----:B------:R-:W0:Y:S01]  /*0000*/  LDC R1, c[0x0][0x37c] ;  /* 0x0000df00ff017b82 */ /* 0x000e220000000800 */
[----:B------:R-:W1:Y:S07]  /*0010*/  S2R R12, SR_TID.X ;  /* 0x00000000000c7919 */ /* 0x000e6e0000002100 */
[----:B------:R-:W1:Y:S01]  /*0020*/  S2UR UR4, SR_CTAID.X ;  /* 0x00000000000479c3 */ /* 0x000e620000002500 */
[----:B------:R-:W2:Y:S01]  /*0030*/  LDCU UR5, c[0x0][0x394] ;  /* 0x00007280ff0577ac */ /* 0x000ea20008000800 */
[----:B0-----:R-:W-:-:S06]  /*0040*/  VIADD R1, R1, 0xffffffd8 ;  /* 0xffffffd801017836 */ /* 0x001fcc0000000000 */
[----:B------:R-:W1:Y:S02]  /*0050*/  LDC R3, c[0x0][0x360] ;  /* 0x0000d800ff037b82 */ /* 0x000e640000000800 */
[----:B-1----:R-:W-:-:S05]  /*0060*/  IMAD R12, R3, UR4, R12 ;  /* 0x00000004030c7c24 */ /* 0x002fca000f8e020c */
[----:B--2---:R-:W-:-:S13]  /*0070*/  ISETP.GE.AND P0, PT, R12, UR5, PT ;  /* 0x000000050c007c0c */ /* 0x004fda000bf06270 */
[----:B------:R-:W-:Y:S05]  /*0080*/  @P0 EXIT ;  /* 0x000000000000094d */ /* 0x000fea0003800000 */
[----:B------:R-:W0:Y:S01]  /*0090*/  LDC.64 R2, c[0x0][0x398] ;  /* 0x0000e600ff027b82 */ /* 0x000e220000000a00 */
[----:B------:R-:W1:Y:S07]  /*00a0*/  LDCU.64 UR4, c[0x0][0x358] ;  /* 0x00006b00ff0477ac */ /* 0x000e6e0008000a00 */
[----:B------:R-:W2:Y:S01]  /*00b0*/  LDC.64 R4, c[0x0][0x388] ;  /* 0x0000e200ff047b82 */ /* 0x000ea20000000a00 */
[----:B0-----:R-:W-:-:S05]  /*00c0*/  IMAD.WIDE R2, R12, 0x30, R2 ;  /* 0x000000300c027825 */ /* 0x001fca00078e0202 */
[----:B-1----:R-:W3:Y:S04]  /*00d0*/  LDG.E.64 R6, desc[UR4][R2.64] ;  /* 0x0000000402067981 */ /* 0x002ee8000c1e1b00 */
[----:B------:R0:W4:Y:S01]  /*00e0*/  LDG.E R0, desc[UR4][R2.64+0x14] ;  /* 0x0000140402007981 */ /* 0x000122000c1e1900 */
[----:B--2---:R-:W-:-:S06]  /*00f0*/  IMAD.WIDE R4, R12, 0x8, R4 ;  /* 0x000000080c047825 */ /* 0x004fcc00078e0204 */
[----:B------:R-:W5:Y:S01]  /*0100*/  LDG.E.64 R4, desc[UR4][R4.64] ;  /* 0x0000000404047981 */ /* 0x000f62000c1e1b00 */
[----:B------:R-:W-:Y:S01]  /*0110*/  UMOV UR6, 0x54442d18 ;  /* 0x54442d1800067882 */ /* 0x000fe20000000000 */
[----:B------:R-:W-:Y:S01]  /*0120*/  UMOV UR7, 0x400921fb ;  /* 0x400921fb00077882 */ /* 0x000fe20000000000 */
[----:B0-----:R-:W-:Y:S01]  /*0130*/  IMAD.MOV.U32 R3, RZ, RZ, 0x2f800000 ;  /* 0x2f800000ff037424 */ /* 0x001fe200078e00ff */
[----:B------:R-:W-:Y:S01]  /*0140*/  BSSY.RECONVERGENT B0, `(.L_x_7) ;  /* 0x0000029000007945 */ /* 0x000fe20003800200 */
[----:B---3--:R-:W-:-:S04]  /*0150*/  SHF.R.U32.HI R8, RZ, 0x2, R7 ;  /* 0x00000002ff087819 */ /* 0x008fc80000011607 */
[----:B------:R-:W-:Y:S01]  /*0160*/  LOP3.LUT R8, R8, R7, RZ, 0x3c, !PT ;  /* 0x0000000708087212 */ /* 0x000fe200078e3cff */
[----:B----4-:R-:W-:-:S04]  /*0170*/  IMAD.SHL.U32 R7, R0, 0x10, RZ ;  /* 0x0000001000077824 */ /* 0x010fc800078e00ff */
[----:B------:R-:W-:-:S05]  /*0180*/  IMAD.SHL.U32 R9, R8, 0x2, RZ ;  /* 0x0000000208097824 */ /* 0x000fca00078e00ff */
[----:B------:R-:W-:-:S04]  /*0190*/  LOP3.LUT R7, R0, R7, R9, 0x96, !PT ;  /* 0x0000000700077212 */ /* 0x000fc800078e9609 */
[----:B------:R-:W-:-:S04]  /*01a0*/  LOP3.LUT R7, R7, R8, RZ, 0x3c, !PT ;  /* 0x0000000807077212 */ /* 0x000fc800078e3cff */
[----:B------:R-:W-:-:S04]  /*01b0*/  IADD3 R6, PT, PT, R6, 0x587c5, R7 ;  /* 0x000587c506067810 */ /* 0x000fc80007ffe007 */
[----:B------:R-:W-:-:S05]  /*01c0*/  I2FP.F32.U32 R6, R6 ;  /* 0x0000000600067245 */ /* 0x000fca0000201000 */
[----:B------:R-:W-:-:S04]  /*01d0*/  FFMA R6, R6, R3, 1.1641532182693481445e-10 ;  /* 0x2f00000006067423 */ /* 0x000fc80000000003 */
[----:B------:R-:W0:Y:S02]  /*01e0*/  F2F.F64.F32 R2, R6 ;  /* 0x0000000600027310 */ /* 0x000e240000201800 */
[----:B0-----:R-:W-:-:S08]  /*01f0*/  DADD R2, R2, -0.5 ;  /* 0xbfe0000002027429 */ /* 0x001fd00000000000 */
[----:B------:R-:W-:-:S08]  /*0200*/  DMUL R16, R2, UR6 ;  /* 0x0000000602107c28 */ /* 0x000fd00008000000 */
[----:B------:R-:W-:-:S14]  /*0210*/  DSETP.NEU.AND P1, PT, |R16|, +INF , PT ;  /* 0x7ff000001000742a */ /* 0x000fdc0003f2d200 */
[----:B------:R-:W-:Y:S01]  /*0220*/  @!P1 DMUL R2, RZ, R16 ;  /* 0x00000010ff029228 */ /* 0x000fe20000000000 */
[----:B------:R-:W-:Y:S01]  /*0230*/  @!P1 PLOP3.LUT P0, PT, PT, PT, PT, 0x80, 0x8 ;  /* 0x000000000008981c */ /* 0x000fe20003f0f070 */
[----:B------:R-:W-:-:S12]  /*0240*/  @!P1 BRA `(.L_x_8) ;  /* 0x0000000000609947 */ /* 0x000fd80003800000 */
[----:B------:R-:W-:Y:S01]  /*0250*/  UMOV UR6, 0x6dc9c883 ;  /* 0x6dc9c88300067882 */ /* 0x000fe20000000000 */
[----:B------:R-:W-:Y:S01]  /*0260*/  UMOV UR7, 0x3fe45f30 ;  /* 0x3fe45f3000077882 */ /* 0x000fe20000000000 */
[C---:B------:R-:W-:Y:S01]  /*0270*/  DSETP.GE.AND P0, PT, |R16|.reuse, 2.14748364800000000000e+09, PT ;  /* 0x41e000001000742a */ /* 0x040fe20003f06200 */
[----:B------:R-:W-:Y:S01]  /*0280*/  BSSY.RECONVERGENT B1, `(.L_x_9) ;  /* 0x0000012000017945 */ /* 0x000fe20003800200 */
[----:B------:R-:W-:Y:S01]  /*0290*/  DMUL R6, R16, UR6 ;  /* 0x0000000610067c28 */ /* 0x000fe20008000000 */
[----:B------:R-:W-:Y:S01]  /*02a0*/  UMOV UR6, 0x54442d18 ;  /* 0x54442d1800067882 */ /* 0x000fe20000000000 */
[----:B------:R-:W-:-:S04]  /*02b0*/  UMOV UR7, 0x3ff921fb ;  /* 0x3ff921fb00077882 */ /* 0x000fc80000000000 */
[----:B------:R-:W0:Y:S08]  /*02c0*/  F2I.F64 R0, R6 ;  /* 0x0000000600007311 */ /* 0x000e300000301100 */
[----:B0-----:R-:W0:Y:S02]  /*02d0*/  I2F.F64 R2, R0 ;  /* 0x0000000000027312 */ /* 0x001e240000201c00 */
[----:B0-----:R-:W-:Y:S01]  /*02e0*/  DFMA R8, R2, -UR6, R16 ;  /* 0x8000000602087c2b */ /* 0x001fe20008000010 */
[----:B------:R-:W-:Y:S01]  /*02f0*/  UMOV UR6, 0x33145c00 ;  /* 0x33145c0000067882 */ /* 0x000fe20000000000 */
[----:B------:R-:W-:-:S06]  /*0300*/  UMOV UR7, 0x3c91a626 ;  /* 0x3c91a62600077882 */ /* 0x000fcc0000000000 */
[----:B------:R-:W-:Y:S01]  /*0310*/  DFMA R8, R2, -UR6, R8 ;  /* 0x8000000602087c2b */ /* 0x000fe20008000008 */
[----:B------:R-:W-:Y:S01]  /*0320*/  UMOV UR6, 0x252049c0 ;  /* 0x252049c000067882 */ /* 0x000fe20000000000 */
[----:B------:R-:W-:-:S06]  /*0330*/  UMOV UR7, 0x397b839a ;  /* 0x397b839a00077882 */ /* 0x000fcc0000000000 */
[----:B------:R-:W-:Y:S01]  /*0340*/  DFMA R2, R2, -UR6, R8 ;  /* 0x8000000602027c2b */ /* 0x000fe20008000008 */
[----:B------:R-:W-:Y:S10]  /*0350*/  @!P0 BRA `(.L_x_10) ;  /* 0x0000000000108947 */ /* 0x000ff40003800000 */
[----:B------:R-:W-:-:S07]  /*0360*/  MOV R14, 0x380 ;  /* 0x00000380000e7802 */ /* 0x000fce0000000f00 */
[----:B-----5:R-:W-:Y:S05]  /*0370*/  CALL.REL.NOINC `($_Z16step_cost_kernelPdPKdfiP17curandStateXORWOWS_$__internal_trig_reduction_slowpathd) ;  /* 0x0000001000d87944 */ /* 0x020fea0003c00000 */
[----:B------:R-:W-:Y:S02]  /*0380*/  IMAD.MOV.U32 R2, RZ, RZ, R6 ;  /* 0x000000ffff027224 */ /* 0x000fe400078e0006 */
[----:B------:R-:W-:-:S07]  /*0390*/  IMAD.MOV.U32 R3, RZ, RZ, R7 ;  /* 0x000000ffff037224 */ /* 0x000fce00078e0007 */
.L_x_10:
[----:B------:R-:W-:Y:S05]  /*03a0*/  BSYNC.RECONVERGENT B1 ;  /* 0x0000000000017941 */ /* 0x000fea0003800200 */
.L_x_9:
[----:B------:R-:W-:-:S04]  /*03b0*/  LOP3.LUT R0, R0, 0x1, RZ, 0xc0, !PT ;  /* 0x0000000100007812 */ /* 0x000fc800078ec0ff */
[----:B------:R-:W-:-:S13]  /*03c0*/  ISETP.NE.U32.AND P0, PT, R0, 0x1, PT ;  /* 0x000000010000780c */ /* 0x000fda0003f05070 */
.L_x_8:
[----:B------:R-:W-:Y:S05]  /*03d0*/  BSYNC.RECONVERGENT B0 ;  /* 0x0000000000007941 */ /* 0x000fea0003800200 */
.L_x_7:
[----:B------:R-:W-:Y:S01]  /*03e0*/  DMUL R6, R2, R2 ;  /* 0x0000000202067228 */ /* 0x000fe20000000000 */
[----:B------:R-:W-:Y:S01]  /*03f0*/  IMAD.MOV.U32 R8, RZ, RZ, 0x5b27ebb1 ;  /* 0x5b27ebb1ff087424 */ /* 0x000fe200078e00ff */
[----:B------:R-:W-:Y:S01]  /*0400*/  UMOV UR6, 0x2799bcb9 ;  /* 0x2799bcb900067882 */ /* 0x000fe20000000000 */
[----:B------:R-:W-:Y:S01]  /*0410*/  IMAD.MOV.U32 R9, RZ, RZ, 0x3ef9757c ;  /* 0x3ef9757cff097424 */ /* 0x000fe200078e00ff */
[----:B------:R-:W-:Y:S01]  /*0420*/  UMOV UR7, 0x3ee48dac ;  /* 0x3ee48dac00077882 */ /* 0x000fe20000000000 */
[----:B------:R-:W-:Y:S04]  /*0430*/  BSSY.RECONVERGENT B0, `(.L_x_11) ;  /* 0x0000036000007945 */ /* 0x000fe80003800200 */
[----:B------:R-:W-:Y:S01]  /*0440*/  DFMA R8, R6, UR6, -R8 ;  /* 0x0000000606087c2b */ /* 0x000fe20008000808 */
[----:B------:R-:W-:Y:S01]  /*0450*/  UMOV UR6, 0xfd91e04 ;  /* 0x0fd91e0400067882 */ /* 0x000fe20000000000 */
[----:B------:R-:W-:-:S06]  /*0460*/  UMOV UR7, 0x3f0980e9 ;  /* 0x3f0980e900077882 */ /* 0x000fcc0000000000 */
[----:B------:R-:W-:Y:S01]  /*0470*/  DFMA R8, R6, R8, UR6 ;  /* 0x0000000606087e2b */ /* 0x000fe20008000008 */
[----:B------:R-:W-:Y:S01]  /*0480*/  UMOV UR6, 0x417d7e1d ;  /* 0x417d7e1d00067882 */ /* 0x000fe20000000000 */
[----:B------:R-:W-:-:S06]  /*0490*/  UMOV UR7, 0x3efae2b0 ;  /* 0x3efae2b000077882 */ /* 0x000fcc0000000000 */
[----:B------:R-:W-:Y:S01]  /*04a0*/  DFMA R8, R6, R8, -UR6 ;  /* 0x8000000606087e2b */ /* 0x000fe20008000008 */
[----:B------:R-:W-:Y:S01]  /*04b0*/  UMOV UR6, 0x41bfba57 ;  /* 0x41bfba5700067882 */ /* 0x000fe20000000000 */
[----:B------:R-:W-:-:S06]  /*04c0*/  UMOV UR7, 0x3f119f53 ;  /* 0x3f119f5300077882 */ /* 0x000fcc0000000000 */
[----:B------:R-:W-:Y:S01]  /*04d0*/  DFMA R8, R6, R8, UR6 ;  /* 0x0000000606087e2b */ /* 0x000fe20008000008 */
        /* <DEDUP_REMOVED lines=29> */
[----:B------:R-:W-:-:S08]  /*06b0*/  DFMA R8, R6, R8, UR6 ;  /* 0x0000000606087e2b */ /* 0x000fd00008000008 */
[----:B------:R-:W-:-:S08]  /*06c0*/  DMUL R16, R6, R8 ;  /* 0x0000000806107228 */ /* 0x000fd00000000000 */
[----:B------:R-:W-:Y:S01]  /*06d0*/  DFMA R6, R16, R2, R2 ;  /* 0x000000021006722b */ /* 0x000fe20000000002 */
[----:B------:R-:W-:Y:S10]  /*06e0*/  @P0 BRA `(.L_x_12) ;  /* 0x0000000000280947 */ /* 0x000ff40003800000 */
[----:B------:R-:W0:Y:S01]  /*06f0*/  MUFU.RCP64H R11, R7 ;  /* 0x00000007000b7308 */ /* 0x000e220000001800 */
[----:B------:R-:W-:-:S06]  /*0700*/  IMAD.MOV.U32 R10, RZ, RZ, RZ ;  /* 0x000000ffff0a7224 */ /* 0x000fcc00078e00ff */
[----:B0-----:R-:W-:-:S08]  /*0710*/  DFMA R8, -R6, R10, 1 ;  /* 0x3ff000000608742b */ /* 0x001fd0000000010a */
[----:B------:R-:W-:Y:S02]  /*0720*/  DFMA R14, R8, R8, R8 ;  /* 0x00000008080e722b */ /* 0x000fe40000000008 */
[----:B------:R-:W-:-:S06]  /*0730*/  DADD R8, R6, -R2 ;  /* 0x0000000006087229 */ /* 0x000fcc0000000802 */
[----:B------:R-:W-:Y:S02]  /*0740*/  DFMA R14, R10, R14, R10 ;  /* 0x0000000e0a0e722b */ /* 0x000fe4000000000a */
[----:B------:R-:W-:-:S06]  /*0750*/  DFMA R8, R16, R2, -R8 ;  /* 0x000000021008722b */ /* 0x000fcc0000000808 */
[----:B------:R-:W-:-:S08]  /*0760*/  DFMA R2, R6, -R14, 1 ;  /* 0x3ff000000602742b */ /* 0x000fd0000000080e */
[----:B------:R-:W-:-:S08]  /*0770*/  DFMA R2, R8, -R14, R2 ;  /* 0x8000000e0802722b */ /* 0x000fd00000000002 */
[----:B------:R-:W-:-:S11]  /*0780*/  DFMA R6, -R14, R2, -R14 ;  /* 0x000000020e06722b */ /* 0x000fd6000000090e */
.L_x_12:
[----:B------:R-:W-:Y:S05]  /*0790*/  BSYNC.RECONVERGENT B0 ;  /* 0x0000000000007941 */ /* 0x000fea0003800200 */
.L_x_11:
[----:B------:R-:W0:Y:S01]  /*07a0*/  LDCU UR6, c[0x0][0x390] ;  /* 0x00007200ff0677ac */ /* 0x000e220008000800 */
[----:B------:R-:W-:Y:S01]  /*07b0*/  BSSY.RECONVERGENT B0, `(.L_x_13) ;  /* 0x0000070000007945 */ /* 0x000fe20003800200 */
[----:B0-----:R-:W0:Y:S02]  /*07c0*/  F2F.F64.F32 R2, UR6 ;  /* 0x0000000600027d10 */ /* 0x001e240008201800 */
[----:B0----5:R-:W-:-:S10]  /*07d0*/  DFMA R2, R2, R6, R4 ;  /* 0x000000060202722b */ /* 0x021fd40000000004 */
[----:B------:R-:W-:Y:S01]  /*07e0*/  LOP3.LUT R5, R3, 0x7fffffff, RZ, 0xc0, !PT ;  /* 0x7fffffff03057812 */ /* 0x000fe200078ec0ff */
[----:B------:R-:W-:-:S03]  /*07f0*/  IMAD.MOV.U32 R4, RZ, RZ, R2 ;  /* 0x000000ffff047224 */ /* 0x000fc600078e0002 */
[----:B------:R-:W-:-:S04]  /*0800*/  VIMNMX.U32 R0, PT, PT, R5, 0x3ff00000, !PT ;  /* 0x3ff0000005007848 */ /* 0x000fc80007fe0000 */
[----:B------:R-:W-:-:S13]  /*0810*/  ISETP.GE.U32.AND P0, PT, R0, 0x7ff00000, PT ;  /* 0x7ff000000000780c */ /* 0x000fda0003f06070 */
[----:B------:R-:W-:Y:S05]  /*0820*/  @!P0 BRA `(.L_x_14) ;  /* 0x0000000000188947 */ /* 0x000fea0003800000 */
[----:B------:R-:W-:-:S14]  /*0830*/  DSETP.NAN.AND P0, PT, R4, R4, PT ;  /* 0x000000040400722a */ /* 0x000fdc0003f08000 */
[----:B------:R-:W-:Y:S02]  /*0840*/  @!P0 DSETP.NEU.AND P1, PT, R4, +INF , PT ;  /* 0x7ff000000400842a */ /* 0x000fe40003f2d000 */
[----:B------:R-:W-:-:S06]  /*0850*/  @P0 DADD R8, R2, 1 ;  /* 0x3ff0000002080429 */ /* 0x000fcc0000000000 */
[----:B------:R-:W-:Y:S02]  /*0860*/  @!P0 FSEL R8, R2, RZ, P1 ;  /* 0x000000ff02088208 */ /* 0x000fe40000800000 */
[----:B------:R-:W-:Y:S01]  /*0870*/  @!P0 FSEL R9, R3, -QNAN , P1 ;  /* 0xfff8000003098808 */ /* 0x000fe20000800000 */
[----:B------:R-:W-:Y:S06]  /*0880*/  BRA `(.L_x_15) ;  /* 0x0000000400887947 */ /* 0x000fec0003800000 */
.L_x_14:
[----:B------:R-:W-:Y:S01]  /*0890*/  DSETP.GE.AND P0, PT, R4, 1, PT ;  /* 0x3ff000000400742a */ /* 0x000fe20003f06000 */
[----:B------:R-:W-:Y:S02]  /*08a0*/  IMAD.MOV.U32 R8, RZ, RZ, R2 ;  /* 0x000000ffff087224 */ /* 0x000fe400078e0002 */
[----:B------:R-:W-:-:S11]  /*08b0*/  IMAD.MOV.U32 R9, RZ, RZ, R3 ;  /* 0x000000ffff097224 */ /* 0x000fd600078e0003 */
[----:B------:R-:W-:Y:S05]  /*08c0*/  @!P0 BRA `(.L_x_15) ;  /* 0x0000000400788947 */ /* 0x000fea0003800000 */
[----:B------:R-:W-:Y:S01]  /*08d0*/  ISETP.GT.U32.AND P0, PT, R5, 0xfffff, PT ;  /* 0x000fffff0500780c */ /* 0x000fe20003f04070 */
[----:B------:R-:W-:Y:S01]  /*08e0*/  BSSY.RECONVERGENT B1, `(.L_x_16) ;  /* 0x0000021000017945 */ /* 0x000fe20003800200 */
[----:B------:R-:W-:-:S11]  /*08f0*/  SHF.R.U32.HI R7, RZ, 0x14, R5 ;  /* 0x00000014ff077819 */ /* 0x000fd60000011605 */
[----:B------:R-:W-:-:S10]  /*0900*/  @!P0 DMUL R4, R4, 1.80143985094819840000e+16 ;  /* 0x4350000004048828 */ /* 0x000fd40000000000 */
[C---:B------:R-:W-:Y:S01]  /*0910*/  @!P0 LEA.HI R0, R5.reuse, R7, RZ, 0xc ;  /* 0x0000000705008211 */ /* 0x040fe200078f60ff */
[----:B------:R-:W-:Y:S01]  /*0920*/  IMAD.MOV.U32 R9, RZ, RZ, R4 ;  /* 0x000000ffff097224 */ /* 0x000fe200078e0004 */
[----:B------:R-:W-:-:S03]  /*0930*/  LOP3.LUT R11, R5, 0xfffff, RZ, 0xc0, !PT ;  /* 0x000fffff050b7812 */ /* 0x000fc600078ec0ff */
[----:B------:R-:W-:Y:S01]  /*0940*/  @!P0 VIADD R7, R0, 0xffffffca ;  /* 0xffffffca00078836 */ /* 0x000fe20000000000 */
[----:B------:R-:W-:Y:S01]  /*0950*/  LOP3.LUT R11, R11, 0x100000, RZ, 0xfc, !PT ;  /* 0x001000000b0b7812 */ /* 0x000fe200078efcff */
[----:B------:R-:W-:Y:S02]  /*0960*/  IMAD.MOV.U32 R0, RZ, RZ, RZ ;  /* 0x000000ffff007224 */ /* 0x000fe400078e00ff */
[----:B------:R-:W-:-:S04]  /*0970*/  VIADD R10, R7, 0xfffffc01 ;  /* 0xfffffc01070a7836 */ /* 0x000fc80000000000 */
[----:B------:R-:W-:Y:S01]  /*0980*/  IMAD.MOV.U32 R6, RZ, RZ, R10 ;  /* 0x000000ffff067224 */ /* 0x000fe200078e000a */
[----:B------:R-:W-:-:S04]  /*0990*/  VIMNMX R13, PT, PT, RZ, R10, PT ;  /* 0x0000000aff0d7248 */ /* 0x000fc80003fe0100 */
[----:B------:R-:W-:-:S05]  /*09a0*/  IADD3 R7, PT, PT, R7, -0x3ff, -R13 ;  /* 0xfffffc0107077810 */ /* 0x000fca0007ffe80d */
[----:B------:R-:W-:-:S05]  /*09b0*/  VIADD R7, R7, 0x1 ;  /* 0x0000000107077836 */ /* 0x000fca0000000000 */
[----:B------:R-:W-:-:S13]  /*09c0*/  LOP3.LUT P0, R7, R7, 0x3, RZ, 0xc0, !PT ;  /* 0x0000000307077812 */ /* 0x000fda000780c0ff */
[----:B------:R-:W-:Y:S05]  /*09d0*/  @!P0 BRA `(.L_x_17) ;  /* 0x0000000000448947 */ /* 0x000fea0003800000 */
[----:B------:R-:W-:Y:S01]  /*09e0*/  BSSY.RECONVERGENT B2, `(.L_x_18) ;  /* 0x000000e000027945 */ /* 0x000fe20003800200 */
[----:B------:R-:W-:Y:S02]  /*09f0*/  IMAD.MOV R4, RZ, RZ, -R7 ;  /* 0x000000ffff047224 */ /* 0x000fe400078e0a07 */
[----:B------:R-:W-:-:S07]  /*0a00*/  IMAD.MOV.U32 R6, RZ, RZ, R10 ;  /* 0x000000ffff067224 */ /* 0x000fce00078e000a */
.L_x_19:
[----:B------:R-:W-:Y:S01]  /*0a10*/  VIADD R4, R4, 0x1 ;  /* 0x0000000104047836 */ /* 0x000fe20000000000 */
[----:B------:R-:W-:Y:S01]  /*0a20*/  IADD3 R5, P0, PT, R9, -R0, RZ ;  /* 0x8000000009057210 */ /* 0x000fe20007f1e0ff */
[----:B------:R-:W-:-:S03]  /*0a30*/  VIADD R6, R6, 0xffffffff ;  /* 0xffffffff06067836 */ /* 0x000fc60000000000 */
[----:B------:R-:W-:Y:S02]  /*0a40*/  ISETP.NE.AND P1, PT, R4, RZ, PT ;  /* 0x000000ff0400720c */ /* 0x000fe40003f25270 */
[----:B------:R-:W-:-:S04]  /*0a50*/  IADD3.X R8, PT, PT, R11, -0x100001, RZ, P0, !PT ;  /* 0xffefffff0b087810 */ /* 0x000fc800007fe4ff */
[----:B------:R-:W-:-:S04]  /*0a60*/  ISETP.GE.AND P0, PT, R8, RZ, PT ;  /* 0x000000ff0800720c */ /* 0x000fc80003f06270 */
[----:B------:R-:W-:Y:S02]  /*0a70*/  SEL R5, R9, R5, !P0 ;  /* 0x0000000509057207 */ /* 0x000fe40004000000 */
[----:B------:R-:W-:-:S03]  /*0a80*/  SEL R8, R11, R8, !P0 ;  /* 0x000000080b087207 */ /* 0x000fc60004000000 */
[C---:B------:R-:W-:Y:S01]  /*0a90*/  IMAD.SHL.U32 R9, R5.reuse, 0x2, RZ ;  /* 0x0000000205097824 */ /* 0x040fe200078e00ff */
[----:B------:R-:W-:Y:S01]  /*0aa0*/  SHF.L.U64.HI R11, R5, 0x1, R8 ;  /* 0x00000001050b7819 */ /* 0x000fe20000010208 */
[----:B------:R-:W-:Y:S06]  /*0ab0*/  @P1 BRA `(.L_x_19) ;  /* 0xfffffffc00d41947 */ /* 0x000fec000383ffff */
[----:B------:R-:W-:Y:S05]  /*0ac0*/  BSYNC.RECONVERGENT B2 ;  /* 0x0000000000027941 */ /* 0x000fea0003800200 */
.L_x_18:
[----:B------:R-:W-:Y:S02]  /*0ad0*/  IMAD.MOV.U32 R4, RZ, RZ, R5 ;  /* 0x000000ffff047224 */ /* 0x000fe400078e0005 */
[----:B------:R-:W-:-:S07]  /*0ae0*/  IMAD.MOV.U32 R5, RZ, RZ, R8 ;  /* 0x000000ffff057224 */ /* 0x000fce00078e0008 */
.L_x_17:
[----:B------:R-:W-:Y:S05]  /*0af0*/  BSYNC.RECONVERGENT B1 ;  /* 0x0000000000017941 */ /* 0x000fea0003800200 */
.L_x_16:
[----:B------:R-:W-:Y:S01]  /*0b00*/  IMAD.IADD R7, R10, 0x1, -R13 ;  /* 0x000000010a077824 */ /* 0x000fe200078e0a0d */
[----:B------:R-:W-:Y:S04]  /*0b10*/  BSSY.RECONVERGENT B1, `(.L_x_20) ;  /* 0x0000024000017945 */ /* 0x000fe80003800200 */
[----:B------:R-:W-:-:S13]  /*0b20*/  ISETP.GE.U32.AND P0, PT, R7, 0x3, PT ;  /* 0x000000030700780c */ /* 0x000fda0003f06070 */
[----:B------:R-:W-:Y:S05]  /*0b30*/  @!P0 BRA `(.L_x_21) ;  /* 0x0000000000848947 */ /* 0x000fea0003800000 */
[----:B------:R-:W-:Y:S01]  /*0b40*/  BSSY.RECONVERGENT B2, `(.L_x_21) ;  /* 0x0000020000027945 */ /* 0x000fe20003800200 */
.L_x_22:
[----:B------:R-:W-:Y:S02]  /*0b50*/  IADD3 R4, P0, PT, R9, -R0, RZ ;  /* 0x8000000009047210 */ /* 0x000fe40007f1e0ff */
[C---:B------:R-:W-:Y:S01]  /*0b60*/  ISETP.GT.AND P1, PT, R6.reuse, 0x3, PT ;  /* 0x000000030600780c */ /* 0x040fe20003f24270 */
[----:B------:R-:W-:Y:S01]  /*0b70*/  VIADD R6, R6, 0xfffffffc ;  /* 0xfffffffc06067836 */ /* 0x000fe20000000000 */
[----:B------:R-:W-:-:S04]  /*0b80*/  IADD3.X R8, PT, PT, R11, -0x100001, RZ, P0, !PT ;  /* 0xffefffff0b087810 */ /* 0x000fc800007fe4ff */
[----:B------:R-:W-:-:S04]  /*0b90*/  ISETP.GE.AND P0, PT, R8, RZ, PT ;  /* 0x000000ff0800720c */ /* 0x000fc80003f06270 */
[----:B------:R-:W-:Y:S02]  /*0ba0*/  SEL R4, R9, R4, !P0 ;  /* 0x0000000409047207 */ /* 0x000fe40004000000 */
[----:B------:R-:W-:-:S03]  /*0bb0*/  SEL R11, R11, R8, !P0 ;  /* 0x000000080b0b7207 */ /* 0x000fc60004000000 */
[C---:B------:R-:W-:Y:S01]  /*0bc0*/  IMAD.SHL.U32 R7, R4.reuse, 0x2, RZ ;  /* 0x0000000204077824 */ /* 0x040fe200078e00ff */
[----:B------:R-:W-:-:S04]  /*0bd0*/  SHF.L.U64.HI R8, R4, 0x1, R11 ;  /* 0x0000000104087819 */ /* 0x000fc8000001020b */
[----:B------:R-:W-:-:S04]  /*0be0*/  IADD3 R4, P0, PT, R7, -R0, RZ ;  /* 0x8000000007047210 */ /* 0x000fc80007f1e0ff */
        /* <DEDUP_REMOVED lines=22> */
.L_x_21:
[----:B------:R-:W-:Y:S05]  /*0d50*/  BSYNC.RECONVERGENT B1 ;  /* 0x0000000000017941 */ /* 0x000fea0003800200 */
.L_x_20:
[----:B------:R-:W-:Y:S01]  /*0d60*/  LOP3.LUT R5, R5, 0x7fffffff, RZ, 0xc0, !PT ;  /* 0x7fffffff05057812 */ /* 0x000fe200078ec0ff */
[----:B------:R-:W-:Y:S01]  /*0d70*/  BSSY.RECONVERGENT B1, `(.L_x_23) ;  /* 0x0000012000017945 */ /* 0x000fe20003800200 */
[----:B------:R-:W-:Y:S02]  /*0d80*/  ISETP.NE.U32.AND P0, PT, R4, RZ, PT ;  /* 0x000000ff0400720c */ /* 0x000fe40003f05070 */
[----:B------:R-:W-:Y:S02]  /*0d90*/  CS2R R8, SRZ ;  /* 0x0000000000087805 */ /* 0x000fe4000001ff00 */
[----:B------:R-:W-:-:S13]  /*0da0*/  ISETP.NE.AND.EX P0, PT, R5, RZ, PT, P0 ;  /* 0x000000ff0500720c */ /* 0x000fda0003f05300 */
[----:B------:R-:W-:Y:S05]  /*0db0*/  @!P0 BRA `(.L_x_24) ;  /* 0x0000000000348947 */ /* 0x000fea0003800000 */
[----:B------:R-:W-:-:S10]  /*0dc0*/  DMUL R6, R4, 1.80143985094819840000e+16 ;  /* 0x4350000004067828 */ /* 0x000fd40000000000 */
[----:B------:R-:W-:-:S04]  /*0dd0*/  SHF.R.U32.HI R6, RZ, 0x14, R7 ;  /* 0x00000014ff067819 */ /* 0x000fc80000011607 */
[----:B------:R-:W-:-:S04]  /*0de0*/  IADD3 R7, PT, PT, -R6, 0x37, RZ ;  /* 0x0000003706077810 */ /* 0x000fc80007ffe1ff */
[----:B------:R-:W-:Y:S02]  /*0df0*/  IADD3 R6, PT, PT, -R7, 0x3ff, RZ ;  /* 0x000003ff07067810 */ /* 0x000fe40007ffe1ff */
[-C--:B------:R-:W-:Y:S02]  /*0e00*/  SHF.L.U64.HI R5, R4, R7.reuse, R5 ;  /* 0x0000000704057219 */ /* 0x080fe40000010205 */
[----:B------:R-:W-:Y:S02]  /*0e10*/  ISETP.GT.AND P0, PT, R6, RZ, PT ;  /* 0x000000ff0600720c */ /* 0x000fe40003f04270 */
[----:B------:R-:W-:-:S11]  /*0e20*/  SHF.L.U32 R4, R4, R7, RZ ;  /* 0x0000000704047219 */ /* 0x000fd600000006ff */
[----:B------:R-:W-:-:S04]  /*0e30*/  @!P0 IADD3 R0, PT, PT, -R6, 0x1, RZ ;  /* 0x0000000106008810 */ /* 0x000fc80007ffe1ff */
[--C-:B------:R-:W-:Y:S02]  /*0e40*/  @!P0 SHF.R.U64 R8, R4, R0, R5.reuse ;  /* 0x0000000004088219 */ /* 0x100fe40000001205 */
[----:B------:R-:W-:Y:S01]  /*0e50*/  @P0 IADD3 R8, P1, PT, RZ, R4, RZ ;  /* 0x00000004ff080210 */ /* 0x000fe20007f3e0ff */
[----:B------:R-:W-:Y:S01]  /*0e60*/  @P0 VIADD R4, R6, 0xffffffff ;  /* 0xffffffff06040836 */ /* 0x000fe20000000000 */
[----:B------:R-:W-:-:S03]  /*0e70*/  @!P0 SHF.R.U32.HI R9, RZ, R0, R5 ;  /* 0x00000000ff098219 */ /* 0x000fc60000011605 */
[----:B------:R-:W-:-:S08]  /*0e80*/  @P0 IMAD.U32.X R9, R4, 0x100000, R5, P1 ;  /* 0x0010000004090824 */ /* 0x000fd000008e0405 */
.L_x_24:
[----:B------:R-:W-:Y:S05]  /*0e90*/  BSYNC.RECONVERGENT B1 ;  /* 0x0000000000017941 */ /* 0x000fea0003800200 */
.L_x_23:
[----:B------:R-:W-:-:S07]  /*0ea0*/  LOP3.LUT R9, R9, 0x80000000, R3, 0xb8, !PT ;  /* 0x8000000009097812 */ /* 0x000fce00078eb803 */
.L_x_15:
[----:B------:R-:W-:Y:S05]  /*0eb0*/  BSYNC.RECONVERGENT B0 ;  /* 0x0000000000007941 */ /* 0x000fea0003800200 */
.L_x_13:
[----:B------:R-:W-:Y:S01]  /*0ec0*/  DMUL R4, R8, 500 ;  /* 0x407f400008047828 */ /* 0x000fe20000000000 */
[----:B------:R-:W0:Y:S01]  /*0ed0*/  LDC.64 R16, c[0x0][0x380] ;  /* 0x0000e000ff107b82 */ /* 0x000e220000000a00 */
[----:B------:R-:W-:Y:S01]  /*0ee0*/  IMAD.MOV.U32 R14, RZ, RZ, 0x0 ;  /* 0x00000000ff0e7424 */ /* 0x000fe200078e00ff */
[----:B------:R-:W-:Y:S01]  /*0ef0*/  BSSY.RECONVERGENT B0, `(.L_x_25) ;  /* 0x0000015000007945 */ /* 0x000fe20003800200 */
[----:B------:R-:W-:-:S04]  /*0f00*/  IMAD.MOV.U32 R15, RZ, RZ, 0x3fd80000 ;  /* 0x3fd80000ff0f7424 */ /* 0x000fc800078e00ff */
[----:B------:R-:W-:-:S06]  /*0f10*/  DADD R2, -RZ, |R4| ;  /* 0x00000000ff027229 */ /* 0x000fcc0000000504 */
[----:B------:R-:W1:Y:S04]  /*0f20*/  MUFU.RSQ64H R7, R3 ;  /* 0x0000000300077308 */ /* 0x000e680000001c00 */
[----:B------:R-:W-:-:S05]  /*0f30*/  VIADD R6, R3, 0xfcb00000 ;  /* 0xfcb0000003067836 */ /* 0x000fca0000000000 */
[----:B------:R-:W-:Y:S01]  /*0f40*/  ISETP.GE.U32.AND P0, PT, R6, 0x7ca00000, PT ;  /* 0x7ca000000600780c */ /* 0x000fe20003f06070 */
[----:B-1----:R-:W-:-:S08]  /*0f50*/  DMUL R10, R6, R6 ;  /* 0x00000006060a7228 */ /* 0x002fd00000000000 */
[----:B------:R-:W-:-:S08]  /*0f60*/  DFMA R10, |R4|, -R10, 1 ;  /* 0x3ff00000040a742b */ /* 0x000fd00000000a0a */
[----:B------:R-:W-:Y:S02]  /*0f70*/  DFMA R14, R10, R14, 0.5 ;  /* 0x3fe000000a0e742b */ /* 0x000fe4000000000e */
[----:B------:R-:W-:-:S08]  /*0f80*/  DMUL R10, R6, R10 ;  /* 0x0000000a060a7228 */ /* 0x000fd00000000000 */
[----:B------:R-:W-:Y:S01]  /*0f90*/  DFMA R20, R14, R10, R6 ;  /* 0x0000000a0e14722b */ /* 0x000fe20000000006 */
[----:B0-----:R-:W-:-:S05]  /*0fa0*/  IMAD.WIDE R14, R12, 0x8, R16 ;  /* 0x000000080c0e7825 */ /* 0x001fca00078e0210 */
[----:B------:R0:W-:Y:S02]  /*0fb0*/  STG.E.64 desc[UR4][R14.64], R8 ;  /* 0x000000080e007986 */ /* 0x0001e4000c101b04 */
[----:B------:R-:W-:Y:S02]  /*0fc0*/  DMUL R10, |R4|, R20 ;  /* 0x00000014040a7228 */ /* 0x000fe40000000200 */
[----:B------:R-:W-:Y:S02]  /*0fd0*/  VIADD R19, R21, 0xfff00000 ;  /* 0xfff0000015137836 */ /* 0x000fe40000000000 */
[----:B------:R-:W-:-:S04]  /*0fe0*/  IMAD.MOV.U32 R18, RZ, RZ, R20 ;  /* 0x000000ffff127224 */ /* 0x000fc800078e0014 */
[----:B------:R-:W-:-:S08]  /*0ff0*/  DFMA R22, R10, -R10, |R4| ;  /* 0x8000000a0a16722b */ /* 0x000fd00000000404 */
[----:B------:R-:W-:Y:S01]  /*1000*/  DFMA R16, R22, R18, R10 ;  /* 0x000000121610722b */ /* 0x000fe2000000000a */
[----:B0-----:R-:W-:Y:S10]  /*1010*/  @!P0 BRA `(.L_x_26) ;  /* 0x0000000000088947 */ /* 0x001ff40003800000 */
[----:B------:R-:W-:-:S07]  /*1020*/  MOV R0, 0x1040 ;  /* 0x0000104000007802 */ /* 0x000fce0000000f00 */
[----:B------:R-:W-:Y:S05]  /*1030*/  CALL.REL.NOINC `($__internal_0_$__cuda_sm20_dsqrt_rn_f64_mediumpath_v1) ;  /* 0x0000000000f47944 */ /* 0x000fea0003c00000 */
.L_x_26:
[----:B------:R-:W-:Y:S05]  /*1040*/  BSYNC.RECONVERGENT B0 ;  /* 0x0000000000007941 */ /* 0x000fea0003800200 */
.L_x_25:
[----:B------:R-:W-:Y:S01]  /*1050*/  DSETP.NEU.AND P0, PT, |R16|, +INF , PT ;  /* 0x7ff000001000742a */ /* 0x000fe20003f0d200 */
[----:B------:R-:W-:-:S13]  /*1060*/  BSSY.RECONVERGENT B0, `(.L_x_27) ;  /* 0x0000018000007945 */ /* 0x000fda0003800200 */
[----:B------:R-:W-:Y:S01]  /*1070*/  @!P0 DMUL R2, RZ, R16 ;  /* 0x00000010ff028228 */ /* 0x000fe20000000000 */
[----:B------:R-:W-:Y:S01]  /*1080*/  @!P0 IMAD.MOV.U32 R0, RZ, RZ, RZ ;  /* 0x000000ffff008224 */ /* 0x000fe200078e00ff */
[----:B------:R-:W-:Y:S09]  /*1090*/  @!P0 BRA `(.L_x_28) ;  /* 0x0000000000508947 */ /* 0x000ff20003800000 */
[----:B------:R-:W-:Y:S01]  /*10a0*/  UMOV UR6, 0x6dc9c883 ;  /* 0x6dc9c88300067882 */ /* 0x000fe20000000000 */
[----:B------:R-:W-:Y:S01]  /*10b0*/  UMOV UR7, 0x3fe45f30 ;  /* 0x3fe45f3000077882 */ /* 0x000fe20000000000 */
[C---:B------:R-:W-:Y:S02]  /*10c0*/  DSETP.GE.AND P0, PT, |R16|.reuse, 2.14748364800000000000e+09, PT ;  /* 0x41e000001000742a */ /* 0x040fe40003f06200 */
        /* <DEDUP_REMOVED lines=14> */
[----:B------:R-:W-:Y:S05]  /*11b0*/  CALL.REL.NOINC `($_Z16step_cost_kernelPdPKdfiP17curandStateXORWOWS_$__internal_trig_reduction_slowpathd) ;  /* 0x0000000400487944 */ /* 0x000fea0003c00000 */
[----:B------:R-:W-:Y:S02]  /*11c0*/  IMAD.MOV.U32 R2, RZ, RZ, R6 ;  /* 0x000000ffff027224 */ /* 0x000fe400078e0006 */
[----:B------:R-:W-:-:S07]  /*11d0*/  IMAD.MOV.U32 R3, RZ, RZ, R7 ;  /* 0x000000ffff037224 */ /* 0x000fce00078e0007 */
.L_x_28:
[----:B------:R-:W-:Y:S05]  /*11e0*/  BSYNC.RECONVERGENT B0 ;  /* 0x0000000000007941 */ /* 0x000fea0003800200 */
.L_x_27:
[----:B------:R-:W0:Y:S01]  /*11f0*/  LDCU.64 UR6, c[0x4][0x48] ;  /* 0x01000900ff0677ac */ /* 0x000e220008000a00 */
[----:B------:R-:W-:-:S05]  /*1200*/  IMAD.SHL.U32 R6, R0, 0x40, RZ ;  /* 0x0000004000067824 */ /* 0x000fca00078e00ff */
[----:B------:R-:W-:-:S04]  /*1210*/  LOP3.LUT R6, R6, 0x40, RZ, 0xc0, !PT ;  /* 0x0000004006067812 */ /* 0x000fc800078ec0ff */
[----:B0-----:R-:W-:-:S05]  /*1220*/  IADD3 R14, P0, PT, R6, UR6, RZ ;  /* 0x00000006060e7c10 */ /* 0x001fca000ff1e0ff */
[----:B------:R-:W-:-:S05]  /*1230*/  IMAD.X R15, RZ, RZ, UR7, P0 ;  /* 0x00000007ff0f7e24 */ /* 0x000fca00080e06ff */
[----:B------:R-:W2:Y:S04]  /*1240*/  LDG.E.128.CONSTANT R8, desc[UR4][R14.64] ;  /* 0x000000040e087981 */ /* 0x000ea8000c1e9d00 */
[----:B------:R-:W3:Y:S04]  /*1250*/  LDG.E.128.CONSTANT R16, desc[UR4][R14.64+0x10] ;  /* 0x000010040e107981 */ /* 0x000ee8000c1e9d00 */
[----:B------:R-:W4:Y:S01]  /*1260*/  LDG.E.128.CONSTANT R20, desc[UR4][R14.64+0x20] ;  /* 0x000020040e147981 */ /* 0x000f22000c1e9d00 */
[----:B------:R-:W-:Y:S01]  /*1270*/  LOP3.LUT R6, R0, 0x1, RZ, 0xc0, !PT ;  /* 0x0000000100067812 */ /* 0x000fe200078ec0ff */
[----:B------:R-:W-:-:S02]  /*1280*/  IMAD.MOV.U32 R24, RZ, RZ, 0x20fd8164 ;  /* 0x20fd8164ff187424 */ /* 0x000fc400078e00ff */
[----:B------:R-:W-:Y:S01]  /*1290*/  IMAD.MOV.U32 R13, RZ, RZ, 0x3da8ff83 ;  /* 0x3da8ff83ff0d7424 */ /* 0x000fe200078e00ff */
[----:B------:R-:W-:Y:S01]  /*12a0*/  ISETP.NE.U32.AND P0, PT, R6, 0x1, PT ;  /* 0x000000010600780c */ /* 0x000fe20003f05070 */
[----:B------:R-:W-:-:S03]  /*12b0*/  DMUL R6, R2, R2 ;  /* 0x0000000202067228 */ /* 0x000fc60000000000 */
[----:B------:R-:W-:Y:S02]  /*12c0*/  FSEL R24, R24, -8.06006814911005101289e+34, !P0 ;  /* 0xf9785eba18187808 */ /* 0x000fe40004000000 */
[----:B------:R-:W-:-:S06]  /*12d0*/  FSEL R25, -R13, 0.11223486810922622681, !P0 ;  /* 0x3de5db650d197808 */ /* 0x000fcc0004000100 */
[----:B--2---:R-:W-:-:S08]  /*12e0*/  DFMA R8, R6, R24, R8 ;  /* 0x000000180608722b */ /* 0x004fd00000000008 */
[----:B------:R-:W-:-:S08]  /*12f0*/  DFMA R8, R6, R8, R10 ;  /* 0x000000080608722b */ /* 0x000fd0000000000a */
[----:B---3--:R-:W-:-:S08]  /*1300*/  DFMA R8, R6, R8, R16 ;  /* 0x000000080608722b */ /* 0x008fd00000000010 */
[----:B------:R-:W-:-:S08]  /*1310*/  DFMA R8, R6, R8, R18 ;  /* 0x000000080608722b */ /* 0x000fd00000000012 */
[----:B----4-:R-:W-:-:S08]  /*1320*/  DFMA R8, R6, R8, R20 ;  /* 0x000000080608722b */ /* 0x010fd00000000014 */
[----:B------:R-:W-:-:S08]  /*1330*/  DFMA R8, R6, R8, R22 ;  /* 0x000000080608722b */ /* 0x000fd00000000016 */
[----:B------:R-:W-:Y:S02]  /*1340*/  DFMA R2, R8, R2, R2 ;  /* 0x000000020802722b */ /* 0x000fe40000000002 */
[----:B------:R-:W-:Y:S01]  /*1350*/  DFMA R6, R6, R8, 1 ;  /* 0x3ff000000606742b */ /* 0x000fe20000000008 */
[----:B------:R-:W0:Y:S09]  /*1360*/  LDC.64 R8, c[0x0][0x3a0] ;  /* 0x0000e800ff087b82 */ /* 0x000e320000000a00 */
[----:B------:R-:W-:-:S02]  /*1370*/  FSEL R6, R6, R2, !P0 ;  /* 0x0000000206067208 */ /* 0x000fc40004000000 */
[----:B------:R-:W-:Y:S02]  /*1380*/  FSEL R7, R7, R3, !P0 ;  /* 0x0000000307077208 */ /* 0x000fe40004000000 */
[----:B------:R-:W-:-:S04]  /*1390*/  LOP3.LUT P0, RZ, R0, 0x2, RZ, 0xc0, !PT ;  /* 0x0000000200ff7812 */ /* 0x000fc8000780c0ff */
[----:B------:R-:W-:Y:S01]  /*13a0*/  DADD R2, RZ, -R6 ;  /* 0x00000000ff027229 */ /* 0x000fe20000000806 */
[----:B0-----:R-:W-:-:S09]  /*13b0*/  IMAD.WIDE R12, R12, 0x8, R8 ;  /* 0x000000080c0c7825 */ /* 0x001fd200078e0208 */
[----:B------:R-:W-:Y:S02]  /*13c0*/  FSEL R2, R6, R2, !P0 ;  /* 0x0000000206027208 */ /* 0x000fe40004000000 */
[----:B------:R-:W-:-:S06]  /*13d0*/  FSEL R3, R7, R3, !P0 ;  /* 0x0000000307037208 */ /* 0x000fcc0004000000 */
[----:B------:R-:W-:-:S07]  /*13e0*/  DMUL R4, R4, R2 ;  /* 0x0000000204047228 */ /* 0x000fce0000000000 */
[----:B------:R-:W-:Y:S01]  /*13f0*/  STG.E.64 desc[UR4][R12.64], R4 ;  /* 0x000000040c007986 */ /* 0x000fe2000c101b04 */
[----:B------:R-:W-:Y:S05]  /*1400*/  EXIT ;  /* 0x000000000000794d */ /* 0x000fea0003800000 */
        .weak           $__internal_0_$__cuda_sm20_dsqrt_rn_f64_mediumpath_v1
        .type           $__internal_0_$__cuda_sm20_dsqrt_rn_f64_mediumpath_v1,@function
        .size           $__internal_0_$__cuda_sm20_dsqrt_rn_f64_mediumpath_v1,($_Z16step_cost_kernelPdPKdfiP17curandStateXORWOWS_$__internal_trig_reduction_slowpathd - $__internal_0_$__cuda_sm20_dsqrt_rn_f64_mediumpath_v1)
$__internal_0_$__cuda_sm20_dsqrt_rn_f64_mediumpath_v1:
[----:B------:R-:W-:Y:S01]  /*1410*/  ISETP.GE.U32.AND P0, PT, R6, -0x3400000, PT ;  /* 0xfcc000000600780c */ /* 0x000fe20003f06070 */
[----:B------:R-:W-:Y:S01]  /*1420*/  BSSY.RECONVERGENT B1, `(.L_x_29) ;  /* 0x0000026000017945 */ /* 0x000fe20003800200 */
[----:B------:R-:W-:Y:S02]  /*1430*/  IMAD.MOV.U32 R18, RZ, RZ, R20 ;  /* 0x000000ffff127224 */ /* 0x000fe400078e0014 */
[----:B------:R-:W-:Y:S02]  /*1440*/  IMAD.MOV.U32 R6, RZ, RZ, R22 ;  /* 0x000000ffff067224 */ /* 0x000fe400078e0016 */
[----:B------:R-:W-:-:S07]  /*1450*/  IMAD.MOV.U32 R7, RZ, RZ, R23 ;  /* 0x000000ffff077224 */ /* 0x000fce00078e0017 */
[----:B------:R-:W-:Y:S05]  /*1460*/  @!P0 BRA `(.L_x_30) ;  /* 0x0000000000208947 */ /* 0x000fea0003800000 */
[----:B------:R-:W-:-:S10]  /*1470*/  DFMA.RM R6, R6, R18, R10 ;  /* 0x000000120606722b */ /* 0x000fd4000000400a */
[----:B------:R-:W-:-:S05]  /*1480*/  IADD3 R8, P0, PT, R6, 0x1, RZ ;  /* 0x0000000106087810 */ /* 0x000fca0007f1e0ff */
[----:B------:R-:W-:-:S06]  /*1490*/  IMAD.X R9, RZ, RZ, R7, P0 ;  /* 0x000000ffff097224 */ /* 0x000fcc00000e0607 */
[----:B------:R-:W-:-:S08]  /*14a0*/  DFMA.RP R2, -R6, R8, R2 ;  /* 0x000000080602722b */ /* 0x000fd00000008102 */
[----:B------:R-:W-:-:S06]  /*14b0*/  DSETP.GT.AND P0, PT, R2, RZ, PT ;  /* 0x000000ff0200722a */ /* 0x000fcc0003f04000 */
[----:B------:R-:W-:Y:S02]  /*14c0*/  FSEL R6, R8, R6, P0 ;  /* 0x0000000608067208 */ /* 0x000fe40000000000 */
[----:B------:R-:W-:Y:S01]  /*14d0*/  FSEL R7, R9, R7, P0 ;  /* 0x0000000709077208 */ /* 0x000fe20000000000 */
[----:B------:R-:W-:Y:S06]  /*14e0*/  BRA `(.L_x_31) ;  /* 0x0000000000647947 */ /* 0x000fec0003800000 */
.L_x_30:
[----:B------:R-:W-:-:S14]  /*14f0*/  DSETP.NE.AND P0, PT, R2, RZ, PT ;  /* 0x000000ff0200722a */ /* 0x000fdc0003f05000 */
[----:B------:R-:W-:Y:S05]  /*1500*/  @!P0 BRA `(.L_x_32) ;  /* 0x0000000000588947 */ /* 0x000fea0003800000 */
[----:B------:R-:W-:-:S13]  /*1510*/  ISETP.GE.AND P0, PT, R3, RZ, PT ;  /* 0x000000ff0300720c */ /* 0x000fda0003f06270 */
[----:B------:R-:W-:Y:S02]  /*1520*/  @!P0 IMAD.MOV.U32 R6, RZ, RZ, 0x0 ;  /* 0x00000000ff068424 */ /* 0x000fe400078e00ff */
[----:B------:R-:W-:Y:S01]  /*1530*/  @!P0 IMAD.MOV.U32 R7, RZ, RZ, -0x80000 ;  /* 0xfff80000ff078424 */ /* 0x000fe200078e00ff */
[----:B------:R-:W-:Y:S06]  /*1540*/  @!P0 BRA `(.L_x_31) ;  /* 0x00000000004c8947 */ /* 0x000fec0003800000 */
[----:B------:R-:W-:-:S13]  /*1550*/  ISETP.GT.AND P0, PT, R3, 0x7fefffff, PT ;  /* 0x7fefffff0300780c */ /* 0x000fda0003f04270 */
[----:B------:R-:W-:Y:S05]  /*1560*/  @P0 BRA `(.L_x_32) ;  /* 0x0000000000400947 */ /* 0x000fea0003800000 */
[----:B------:R-:W-:Y:S01]  /*1570*/  DMUL R2, R2, 8.11296384146066816958e+31 ;  /* 0x4690000002027828 */ /* 0x000fe20000000000 */
[----:B------:R-:W-:Y:S02]  /*1580*/  IMAD.MOV.U32 R6, RZ, RZ, RZ ;  /* 0x000000ffff067224 */ /* 0x000fe400078e00ff */
[----:B------:R-:W-:Y:S02]  /*1590*/  IMAD.MOV.U32 R10, RZ, RZ, 0x0 ;  /* 0x00000000ff0a7424 */ /* 0x000fe400078e00ff */
[----:B------:R-:W-:Y:S01]  /*15a0*/  IMAD.MOV.U32 R11, RZ, RZ, 0x3fd80000 ;  /* 0x3fd80000ff0b7424 */ /* 0x000fe200078e00ff */
[----:B------:R-:W0:Y:S02]  /*15b0*/  MUFU.RSQ64H R7, R3 ;  /* 0x0000000300077308 */ /* 0x000e240000001c00 */
[----:B0-----:R-:W-:-:S08]  /*15c0*/  DMUL R8, R6, R6 ;  /* 0x0000000606087228 */ /* 0x001fd00000000000 */
[----:B------:R-:W-:-:S08]  /*15d0*/  DFMA R8, R2, -R8, 1 ;  /* 0x3ff000000208742b */ /* 0x000fd00000000808 */
[----:B------:R-:W-:Y:S02]  /*15e0*/  DFMA R10, R8, R10, 0.5 ;  /* 0x3fe00000080a742b */ /* 0x000fe4000000000a */
[----:B------:R-:W-:-:S08]  /*15f0*/  DMUL R8, R6, R8 ;  /* 0x0000000806087228 */ /* 0x000fd00000000000 */
[----:B------:R-:W-:-:S08]  /*1600*/  DFMA R8, R10, R8, R6 ;  /* 0x000000080a08722b */ /* 0x000fd00000000006 */
[----:B------:R-:W-:Y:S02]  /*1610*/  DMUL R6, R2, R8 ;  /* 0x0000000802067228 */ /* 0x000fe40000000000 */
[----:B------:R-:W-:-:S06]  /*1620*/  VIADD R9, R9, 0xfff00000 ;  /* 0xfff0000009097836 */ /* 0x000fcc0000000000 */
[----:B------:R-:W-:-:S08]  /*1630*/  DFMA R10, R6, -R6, R2 ;  /* 0x80000006060a722b */ /* 0x000fd00000000002 */
[----:B------:R-:W-:-:S10]  /*1640*/  DFMA R6, R8, R10, R6 ;  /* 0x0000000a0806722b */ /* 0x000fd40000000006 */
[----:B------:R-:W-:Y:S01]  /*1650*/  VIADD R7, R7, 0xfcb00000 ;  /* 0xfcb0000007077836 */ /* 0x000fe20000000000 */
[----:B------:R-:W-:Y:S06]  /*1660*/  BRA `(.L_x_31) ;  /* 0x0000000000047947 */ /* 0x000fec0003800000 */
.L_x_32:
[----:B------:R-:W-:-:S11]  /*1670*/  DADD R6, R2, R2 ;  /* 0x0000000002067229 */ /* 0x000fd60000000002 */
.L_x_31:
[----:B------:R-:W-:Y:S05]  /*1680*/  BSYNC.RECONVERGENT B1 ;  /* 0x0000000000017941 */ /* 0x000fea0003800200 */
.L_x_29:
[----:B------:R-:W-:Y:S02]  /*1690*/  IMAD.MOV.U32 R2, RZ, RZ, R0 ;  /* 0x000000ffff027224 */ /* 0x000fe400078e0000 */
[----:B------:R-:W-:Y:S02]  /*16a0*/  IMAD.MOV.U32 R3, RZ, RZ, 0x0 ;  /* 0x00000000ff037424 */ /* 0x000fe400078e00ff */
[----:B------:R-:W-:Y:S02]  /*16b0*/  IMAD.MOV.U32 R16, RZ, RZ, R6 ;  /* 0x000000ffff107224 */ /* 0x000fe400078e0006 */
[----:B------:R-:W-:Y:S01]  /*16c0*/  IMAD.MOV.U32 R17, RZ, RZ, R7 ;  /* 0x000000ffff117224 */ /* 0x000fe200078e0007 */
[----:B------:R-:W-:Y:S06]  /*16d0*/  RET.REL.NODEC R2 `(_Z16step_cost_kernelPdPKdfiP17curandStateXORWOWS_) ;  /* 0xffffffe802487950 */ /* 0x000fec0003c3ffff */
        .type           $_Z16step_cost_kernelPdPKdfiP17curandStateXORWOWS_$__internal_trig_reduction_slowpathd,@function
        .size           $_Z16step_cost_kernelPdPKdfiP17curandStateXORWOWS_$__internal_trig_reduction_slowpathd,(.L_x_93 - $_Z16step_cost_kernelPdPKdfiP17curandStateXORWOWS_$__internal_trig_reduction_slowpathd)
$_Z16step_cost_kernelPdPKdfiP17curandStateXORWOWS_$__internal_trig_reduction_slowpathd:
[--C-:B------:R-:W-:Y:S01]  /*16e0*/  SHF.R.U32.HI R10, RZ, 0x14, R17.reuse ;  /* 0x00000014ff0a7819 */ /* 0x100fe20000011611 */
[----:B------:R-:W-:Y:S02]  /*16f0*/  IMAD.MOV.U32 R6, RZ, RZ, R16 ;  /* 0x000000ffff067224 */ /* 0x000fe400078e0010 */
[----:B------:R-:W-:Y:S01]  /*1700*/  IMAD.MOV.U32 R7, RZ, RZ, R17 ;  /* 0x000000ffff077224 */ /* 0x000fe200078e0011 */
[----:B------:R-:W-:Y:S01]  /*1710*/  LOP3.LUT R0, R10, 0x7ff, RZ, 0xc0, !PT ;  /* 0x000007ff0a007812 */ /* 0x000fe200078ec0ff */
[----:B------:R-:W-:-:S03]  /*1720*/  IMAD.MOV.U32 R2, RZ, RZ, RZ ;  /* 0x000000ffff027224 */ /* 0x000fc600078e00ff */
[----:B------:R-:W-:-:S13]  /*1730*/  ISETP.NE.AND P0, PT, R0, 0x7ff, PT ;  /* 0x000007ff0000780c */ /* 0x000fda0003f05270 */
[----:B------:R-:W-:Y:S05]  /*1740*/  @!P0 BRA `(.L_x_33) ;  /* 0x0000000800488947 */ /* 0x000fea0003800000 */
[----:B------:R-:W-:Y:S01]  /*1750*/  VIADD R0, R0, 0xfffffc00 ;  /* 0xfffffc0000007836 */ /* 0x000fe20000000000 */
[----:B------:R-:W-:Y:S01]  /*1760*/  BSSY.RECONVERGENT B2, `(.L_x_34) ;  /* 0x000002f000027945 */ /* 0x000fe20003800200 */
[----:B------:R-:W-:-:S03]  /*1770*/  CS2R R8, SRZ ;  /* 0x0000000000087805 */ /* 0x000fc6000001ff00 */
[----:B------:R-:W-:Y:S02]  /*1780*/  SHF.R.U32.HI R15, RZ, 0x6, R0 ;  /* 0x00000006ff0f7819 */ /* 0x000fe40000011600 */
[----:B------:R-:W-:Y:S02]  /*1790*/  ISETP.GE.U32.AND P0, PT, R0, 0x80, PT ;  /* 0x000000800000780c */ /* 0x000fe40003f06070 */
[C---:B------:R-:W-:Y:S02]  /*17a0*/  IADD3 R0, PT, PT, -R15.reuse, 0x13, RZ ;  /* 0x000000130f007810 */ /* 0x040fe40007ffe1ff */
[----:B------:R-:W-:Y:S02]  /*17b0*/  IADD3 R11, PT, PT, -R15, 0xf, RZ ;  /* 0x0000000f0f0b7810 */ /* 0x000fe40007ffe1ff */
[----:B------:R-:W-:-:S04]  /*17c0*/  SEL R0, R0, 0x12, P0 ;  /* 0x0000001200007807 */ /* 0x000fc80000000000 */
[----:B------:R-:W-:-:S13]  /*17d0*/  ISETP.GE.AND P0, PT, R11, R0, PT ;  /* 0x000000000b00720c */ /* 0x000fda0003f06270 */
[----:B------:R-:W-:Y:S05]  /*17e0*/  @P0 BRA `(.L_x_35) ;  /* 0x0000000000980947 */ /* 0x000fea0003800000 */
[----:B------:R-:W0:Y:S01]  /*17f0*/  LDC.64 R2, c[0x0][0x358] ;  /* 0x0000d600ff027b82 */ /* 0x000e220000000a00 */
[C---:B------:R-:W-:Y:S01]  /*1800*/  SHF.L.U64.HI R19, R6.reuse, 0xb, R7 ;  /* 0x0000000b06137819 */ /* 0x040fe20000010207 */
[----:B------:R-:W-:Y:S01]  /*1810*/  BSSY.RECONVERGENT B3, `(.L_x_36) ;  /* 0x0000022000037945 */ /* 0x000fe20003800200 */
[----:B------:R-:W-:Y:S01]  /*1820*/  IMAD.SHL.U32 R13, R6, 0x800, RZ ;  /* 0x00000800060d7824 */ /* 0x000fe200078e00ff */
[----:B------:R-:W-:Y:S01]  /*1830*/  IADD3 R16, PT, PT, RZ, -R15, -R0 ;  /* 0x8000000fff107210 */ /* 0x000fe20007ffe800 */
[----:B------:R-:W-:Y:S01]  /*1840*/  IMAD.MOV.U32 R18, RZ, RZ, RZ ;  /* 0x000000ffff127224 */ /* 0x000fe200078e00ff */
[----:B------:R-:W-:Y:S02]  /*1850*/  CS2R R8, SRZ ;  /* 0x0000000000087805 */ /* 0x000fe4000001ff00 */
[----:B------:R-:W-:-:S07]  /*1860*/  LOP3.LUT R19, R19, 0x80000000, RZ, 0xfc, !PT ;  /* 0x8000000013137812 */ /* 0x000fce00078efcff */
.L_x_37:
[----:B------:R-:W1:Y:S01]  /*1870*/  LDC.64 R6, c[0x4][0x40] ;  /* 0x01001000ff067b82 */ /* 0x000e620000000a00 */
[----:B0-----:R-:W-:Y:S02]  /*1880*/  R2UR UR6, R2 ;  /* 0x00000000020672ca */ /* 0x001fe400000e0000 */
[----:B------:R-:W-:Y:S01]  /*1890*/  R2UR UR7, R3 ;  /* 0x00000000030772ca */ /* 0x000fe200000e0000 */
[----:B-1----:R-:W-:-:S12]  /*18a0*/  IMAD.WIDE R6, R11, 0x8, R6 ;  /* 0x000000080b067825 */ /* 0x002fd800078e0206 */
[----:B------:R-:W2:Y:S01]  /*18b0*/  LDG.E.64.CONSTANT R6, desc[UR6][R6.64] ;  /* 0x0000000606067981 */ /* 0x000ea2000c1e9b00 */
[----:B------:R-:W-:Y:S02]  /*18c0*/  VIADD R16, R16, 0x1 ;  /* 0x0000000110107836 */ /* 0x000fe40000000000 */
[----:B------:R-:W-:Y:S02]  /*18d0*/  VIADD R11, R11, 0x1 ;  /* 0x000000010b0b7836 */ /* 0x000fe40000000000 */
[----:B--2---:R-:W-:-:S04]  /*18e0*/  IMAD.WIDE.U32 R8, P2, R6, R13, R8 ;  /* 0x0000000d06087225 */ /* 0x004fc80007840008 */
[C---:B------:R-:W-:Y:S02]  /*18f0*/  IMAD R21, R6.reuse, R19, RZ ;  /* 0x0000001306157224 */ /* 0x040fe400078e02ff */
[----:B------:R-:W-:Y:S02]  /*1900*/  IMAD R20, R7, R13, RZ ;  /* 0x0000000d07147224 */ /* 0x000fe400078e02ff */
[----:B------:R-:W-:Y:S01]  /*1910*/  IMAD.HI.U32 R23, R6, R19, RZ ;  /* 0x0000001306177227 */ /* 0x000fe200078e00ff */
[----:B------:R-:W-:-:S03]  /*1920*/  IADD3 R9, P0, PT, R21, R9, RZ ;  /* 0x0000000915097210 */ /* 0x000fc60007f1e0ff */
[----:B------:R-:W-:Y:S01]  /*1930*/  IMAD.X R23, RZ, RZ, R23, P2 ;  /* 0x000000ffff177224 */ /* 0x000fe200010e0617 */
[----:B------:R-:W-:Y:S01]  /*1940*/  IADD3 R9, P1, PT, R20, R9, RZ ;  /* 0x0000000914097210 */ /* 0x000fe20007f3e0ff */
[----:B------:R-:W-:-:S04]  /*1950*/  IMAD.HI.U32 R20, R7, R13, RZ ;  /* 0x0000000d07147227 */ /* 0x000fc800078e00ff */
[----:B------:R-:W-:Y:S01]  /*1960*/  IMAD.HI.U32 R6, R7, R19, RZ ;  /* 0x0000001307067227 */ /* 0x000fe200078e00ff */
[----:B------:R-:W-:-:S03]  /*1970*/  IADD3.X R20, P0, PT, R20, R23, RZ, P0, !PT ;  /* 0x0000001714147210 */ /* 0x000fc6000071e4ff */
[----:B------:R-:W-:Y:S02]  /*1980*/  IMAD R7, R7, R19, RZ ;  /* 0x0000001307077224 */ /* 0x000fe400078e02ff */
[----:B------:R-:W-:Y:S01]  /*1990*/  IMAD.X R6, RZ, RZ, R6, P0 ;  /* 0x000000ffff067224 */ /* 0x000fe200000e0606 */
[----:B------:R-:W-:Y:S01]  /*19a0*/  ISETP.NE.AND P0, PT, R16, -0xf, PT ;  /* 0xfffffff11000780c */ /* 0x000fe20003f05270 */
[C---:B------:R-:W-:Y:S01]  /*19b0*/  IMAD R21, R18.reuse, 0x8, R1 ;  /* 0x0000000812157824 */ /* 0x040fe200078e0201 */
[----:B------:R-:W-:Y:S01]  /*19c0*/  IADD3.X R20, P1, PT, R7, R20, RZ, P1, !PT ;  /* 0x0000001407147210 */ /* 0x000fe20000f3e4ff */
[----:B------:R-:W-:-:S03]  /*19d0*/  VIADD R18, R18, 0x1 ;  /* 0x0000000112127836 */ /* 0x000fc60000000000 */
[----:B------:R0:W-:Y:S01]  /*19e0*/  STL.64 [R21], R8 ;  /* 0x0000000815007387 */ /* 0x0001e20000100a00 */
[----:B------:R-:W-:Y:S02]  /*19f0*/  IMAD.X R7, RZ, RZ, R6, P1 ;  /* 0x000000ffff077224 */ /* 0x000fe400008e0606 */
[----:B0-----:R-:W-:Y:S02]  /*1a00*/  IMAD.MOV.U32 R8, RZ, RZ, R20 ;  /* 0x000000ffff087224 */ /* 0x001fe400078e0014 */
[----:B------:R-:W-:Y:S02]  /*1a10*/  IMAD.MOV.U32 R9, RZ, RZ, R7 ;  /* 0x000000ffff097224 */ /* 0x000fe400078e0007 */
[----:B------:R-:W-:Y:S05]  /*1a20*/  @P0 BRA `(.L_x_37) ;  /* 0xfffffffc00900947 */ /* 0x000fea000383ffff */
[----:B------:R-:W-:Y:S05]  /*1a30*/  BSYNC.RECONVERGENT B3 ;  /* 0x0000000000037941 */ /* 0x000fea0003800200 */
.L_x_36:
[----:B------:R-:W-:-:S07]  /*1a40*/  IMAD.MOV.U32 R11, RZ, RZ, R0 ;  /* 0x000000ffff0b7224 */ /* 0x000fce00078e0000 */
.L_x_35:
[----:B------:R-:W-:Y:S05]  /*1a50*/  BSYNC.RECONVERGENT B2 ;  /* 0x0000000000027941 */ /* 0x000fea0003800200 */
.L_x_34:
[----:B------:R-:W-:Y:S01]  /*1a60*/  LOP3.LUT P0, R23, R10, 0x3f, RZ, 0xc0, !PT ;  /* 0x0000003f0a177812 */ /* 0x000fe2000780c0ff */
[----:B------:R-:W-:-:S04]  /*1a70*/  IMAD.IADD R0, R15, 0x1, R11 ;  /* 0x000000010f007824 */ /* 0x000fc800078e020b */
[----:B------:R-:W-:-:S05]  /*1a80*/  IMAD.U32 R25, R0, 0x8, R1 ;  /* 0x0000000800197824 */ /* 0x000fca00078e0001 */
[----:B------:R0:W-:Y:S04]  /*1a90*/  STL.64 [R25+-0x78], R8 ;  /* 0xffff880819007387 */ /* 0x0001e80000100a00 */
[----:B------:R-:W2:Y:S04]  /*1aa0*/  @P0 LDL.64 R18, [R1+0x8] ;  /* 0x0000080001120983 */ /* 0x000ea80000100a00 */
[----:B------:R-:W3:Y:S04]  /*1ab0*/  LDL.64 R6, [R1+0x10] ;  /* 0x0000100001067983 */ /* 0x000ee80000100a00 */
[----:B------:R-:W4:Y:S01]  /*1ac0*/  LDL.64 R2, [R1+0x18] ;  /* 0x0000180001027983 */ /* 0x000f220000100a00 */
[----:B------:R-:W-:Y:S01]  /*1ad0*/  @P0 LOP3.LUT R0, R23, 0x3f, RZ, 0x3c, !PT ;  /* 0x0000003f17000812 */ /* 0x000fe200078e3cff */
[----:B------:R-:W-:Y:S01]  /*1ae0*/  BSSY.RECONVERGENT B2, `(.L_x_38) ;  /* 0x0000034000027945 */ /* 0x000fe20003800200 */
[----:B--2---:R-:W-:-:S02]  /*1af0*/  @P0 SHF.R.U64 R11, R18, 0x1, R19 ;  /* 0x00000001120b0819 */ /* 0x004fc40000001213 */
[----:B------:R-:W-:Y:S02]  /*1b00*/  @P0 SHF.R.U32.HI R13, RZ, 0x1, R19 ;  /* 0x00000001ff0d0819 */ /* 0x000fe40000011613 */
[CC--:B---3--:R-:W-:Y:S02]  /*1b10*/  @P0 SHF.L.U32 R15, R6.reuse, R23.reuse, RZ ;  /* 0x00000017060f0219 */ /* 0x0c8fe400000006ff */
[----:B0-----:R-:W-:Y:S02]  /*1b20*/  @P0 SHF.R.U64 R8, R11, R0, R13 ;  /* 0x000000000b080219 */ /* 0x001fe4000000120d */
[--C-:B------:R-:W-:Y:S02]  /*1b30*/  @P0 SHF.R.U32.HI R21, RZ, 0x1, R7.reuse ;  /* 0x00000001ff150819 */ /* 0x100fe40000011607 */
[C-C-:B------:R-:W-:Y:S02]  /*1b40*/  @P0 SHF.R.U64 R19, R6.reuse, 0x1, R7.reuse ;  /* 0x0000000106130819 */ /* 0x140fe40000001207 */
[----:B------:R-:W-:-:S02]  /*1b50*/  @P0 SHF.L.U64.HI R10, R6, R23, R7 ;  /* 0x00000017060a0219 */ /* 0x000fc40000010207 */
[----:B------:R-:W-:Y:S02]  /*1b60*/  @P0 SHF.R.U32.HI R9, RZ, R0, R13 ;  /* 0x00000000ff090219 */ /* 0x000fe4000001160d */
[----:B------:R-:W-:Y:S02]  /*1b70*/  @P0 LOP3.LUT R6, R15, R8, RZ, 0xfc, !PT ;  /* 0x000000080f060212 */ /* 0x000fe400078efcff */
[----:B----4-:R-:W-:Y:S02]  /*1b80*/  @P0 SHF.L.U32 R11, R2, R23, RZ ;  /* 0x00000017020b0219 */ /* 0x010fe400000006ff */
[----:B------:R-:W-:Y:S01]  /*1b90*/  @P0 SHF.R.U64 R16, R19, R0, R21 ;  /* 0x0000000013100219 */ /* 0x000fe20000001215 */
[----:B------:R-:W-:Y:S01]  /*1ba0*/  IMAD.SHL.U32 R8, R6, 0x4, RZ ;  /* 0x0000000406087824 */ /* 0x000fe200078e00ff */
[----:B------:R-:W-:Y:S02]  /*1bb0*/  @P0 LOP3.LUT R7, R10, R9, RZ, 0xfc, !PT ;  /* 0x000000090a070212 */ /* 0x000fe400078efcff */
[----:B------:R-:W-:-:S02]  /*1bc0*/  @P0 SHF.L.U64.HI R23, R2, R23, R3 ;  /* 0x0000001702170219 */ /* 0x000fc40000010203 */
[----:B------:R-:W-:Y:S02]  /*1bd0*/  @P0 SHF.R.U32.HI R0, RZ, R0, R21 ;  /* 0x00000000ff000219 */ /* 0x000fe40000011615 */
[----:B------:R-:W-:Y:S02]  /*1be0*/  @P0 LOP3.LUT R2, R11, R16, RZ, 0xfc, !PT ;  /* 0x000000100b020212 */ /* 0x000fe400078efcff */
[----:B------:R-:W-:Y:S02]  /*1bf0*/  SHF.L.U64.HI R9, R6, 0x2, R7 ;  /* 0x0000000206097819 */ /* 0x000fe40000010207 */
[----:B------:R-:W-:Y:S02]  /*1c00*/  @P0 LOP3.LUT R3, R23, R0, RZ, 0xfc, !PT ;  /* 0x0000000017030212 */ /* 0x000fe400078efcff */
[----:B------:R-:W-:Y:S02]  /*1c10*/  SHF.L.W.U32.HI R7, R7, 0x2, R2 ;  /* 0x0000000207077819 */ /* 0x000fe40000010e02 */
[----:B------:R-:W-:-:S02]  /*1c20*/  IADD3 RZ, P0, PT, RZ, -R8, RZ ;  /* 0x80000008ffff7210 */ /* 0x000fc40007f1e0ff */
[----:B------:R-:W-:Y:S02]  /*1c30*/  LOP3.LUT R0, RZ, R9, RZ, 0x33, !PT ;  /* 0x00000009ff007212 */ /* 0x000fe400078e33ff */
[----:B------:R-:W-:Y:S02]  /*1c40*/  SHF.L.W.U32.HI R2, R2, 0x2, R3 ;  /* 0x0000000202027819 */ /* 0x000fe40000010e03 */
[----:B------:R-:W-:Y:S02]  /*1c50*/  LOP3.LUT R6, RZ, R7, RZ, 0x33, !PT ;  /* 0x00000007ff067212 */ /* 0x000fe400078e33ff */
[----:B------:R-:W-:Y:S02]  /*1c60*/  IADD3.X R10, P0, PT, RZ, R0, RZ, P0, !PT ;  /* 0x00000000ff0a7210 */ /* 0x000fe4000071e4ff */
[----:B------:R-:W-:Y:S02]  /*1c70*/  LOP3.LUT R0, RZ, R2, RZ, 0x33, !PT ;  /* 0x00000002ff007212 */ /* 0x000fe400078e33ff */
[----:B------:R-:W-:-:S02]  /*1c80*/  IADD3.X R6, P1, PT, RZ, R6, RZ, P0, !PT ;  /* 0x00000006ff067210 */ /* 0x000fc4000073e4ff */
[----:B------:R-:W-:-:S03]  /*1c90*/  ISETP.GT.U32.AND P2, PT, R7, -0x1, PT ;  /* 0xffffffff0700780c */ /* 0x000fc60003f44070 */
[----:B------:R-:W-:Y:S01]  /*1ca0*/  IMAD.X R11, RZ, RZ, R0, P1 ;  /* 0x000000ffff0b7224 */ /* 0x000fe200008e0600 */
[----:B------:R-:W-:-:S04]  /*1cb0*/  ISETP.GT.AND.EX P0, PT, R2, -0x1, PT, P2 ;  /* 0xffffffff0200780c */ /* 0x000fc80003f04320 */
[----:B------:R-:W-:Y:S02]  /*1cc0*/  SEL R0, R2, R11, P0 ;  /* 0x0000000b02007207 */ /* 0x000fe40000000000 */
[----:B------:R-:W-:Y:S02]  /*1cd0*/  SEL R7, R7, R6, P0 ;  /* 0x0000000607077207 */ /* 0x000fe40000000000 */
[----:B------:R-:W-:Y:S02]  /*1ce0*/  ISETP.NE.U32.AND P1, PT, R0, RZ, PT ;  /* 0x000000ff0000720c */ /* 0x000fe40003f25070 */
[----:B------:R-:W-:Y:S02]  /*1cf0*/  SEL R9, R9, R10, P0 ;  /* 0x0000000a09097207 */ /* 0x000fe40000000000 */
[----:B------:R-:W-:Y:S01]  /*1d00*/  SEL R11, R7, R0, !P1 ;  /* 0x00000000070b7207 */ /* 0x000fe20004800000 */
[----:B------:R-:W-:-:S05]  /*1d10*/  @!P0 IMAD.MOV R8, RZ, RZ, -R8 ;  /* 0x000000ffff088224 */ /* 0x000fca00078e0a08 */
[----:B------:R-:W0:Y:S02]  /*1d20*/  FLO.U32 R11, R11 ;  /* 0x0000000b000b7300 */ /* 0x000e2400000e0000 */
[C---:B0-----:R-:W-:Y:S02]  /*1d30*/  IADD3 R13, PT, PT, -R11.reuse, 0x1f, RZ ;  /* 0x0000001f0b0d7810 */ /* 0x041fe40007ffe1ff */
[----:B------:R-:W-:-:S03]  /*1d40*/  IADD3 R6, PT, PT, -R11, 0x3f, RZ ;  /* 0x0000003f0b067810 */ /* 0x000fc60007ffe1ff */
[----:B------:R-:W-:-:S05]  /*1d50*/  @P1 IMAD.MOV R6, RZ, RZ, R13 ;  /* 0x000000ffff061224 */ /* 0x000fca00078e020d */
[----:B------:R-:W-:-:S13]  /*1d60*/  ISETP.NE.AND P1, PT, R6, RZ, PT ;  /* 0x000000ff0600720c */ /* 0x000fda0003f25270 */
[----:B------:R-:W-:Y:S05]  /*1d70*/  @!P1 BRA `(.L_x_39) ;  /* 0x0000000000289947 */ /* 0x000fea0003800000 */
[--C-:B------:R-:W-:Y:S02]  /*1d80*/  SHF.R.U64 R10, R8, 0x1, R9.reuse ;  /* 0x00000001080a7819 */ /* 0x100fe40000001209 */
[C---:B------:R-:W-:Y:S02]  /*1d90*/  LOP3.LUT R8, R6.reuse, 0x3f, RZ, 0xc0, !PT ;  /* 0x0000003f06087812 */ /* 0x040fe400078ec0ff */
[----:B------:R-:W-:Y:S02]  /*1da0*/  SHF.R.U32.HI R16, RZ, 0x1, R9 ;  /* 0x00000001ff107819 */ /* 0x000fe40000011609 */
[----:B------:R-:W-:Y:S02]  /*1db0*/  LOP3.LUT R9, R6, 0x3f, RZ, 0xc, !PT ;  /* 0x0000003f06097812 */ /* 0x000fe400078e0cff */
[CC--:B------:R-:W-:Y:S02]  /*1dc0*/  SHF.L.U64.HI R11, R7.reuse, R8.reuse, R0 ;  /* 0x00000008070b7219 */ /* 0x0c0fe40000010200 */
[----:B------:R-:W-:-:S02]  /*1dd0*/  SHF.L.U32 R8, R7, R8, RZ ;  /* 0x0000000807087219 */ /* 0x000fc400000006ff */
[-CC-:B------:R-:W-:Y:S02]  /*1de0*/  SHF.R.U64 R7, R10, R9.reuse, R16.reuse ;  /* 0x000000090a077219 */ /* 0x180fe40000001210 */
[----:B------:R-:W-:Y:S02]  /*1df0*/  SHF.R.U32.HI R0, RZ, R9, R16 ;  /* 0x00000009ff007219 */ /* 0x000fe40000011610 */
[----:B------:R-:W-:Y:S02]  /*1e00*/  LOP3.LUT R7, R8, R7, RZ, 0xfc, !PT ;  /* 0x0000000708077212 */ /* 0x000fe400078efcff */
[----:B------:R-:W-:-:S07]  /*1e10*/  LOP3.LUT R0, R11, R0, RZ, 0xfc, !PT ;  /* 0x000000000b007212 */ /* 0x000fce00078efcff */
.L_x_39:
[----:B------:R-:W-:Y:S05]  /*1e20*/  BSYNC.RECONVERGENT B2 ;  /* 0x0000000000027941 */ /* 0x000fea0003800200 */
.L_x_38:
[----:B------:R-:W-:-:S04]  /*1e30*/  IMAD.WIDE.U32 R10, R7, 0x2168c235, RZ ;  /* 0x2168c235070a7825 */ /* 0x000fc800078e00ff */
[----:B------:R-:W-:Y:S01]  /*1e40*/  IMAD.MOV.U32 R8, RZ, RZ, R11 ;  /* 0x000000ffff087224 */ /* 0x000fe200078e000b */
[----:B------:R-:W-:Y:S01]  /*1e50*/  IADD3 RZ, P1, PT, R10, R10, RZ ;  /* 0x0000000a0aff7210 */ /* 0x000fe20007f3e0ff */
[----:B------:R-:W-:Y:S02]  /*1e60*/  IMAD.MOV.U32 R9, RZ, RZ, RZ ;  /* 0x000000ffff097224 */ /* 0x000fe400078e00ff */
[----:B------:R-:W-:Y:S02]  /*1e70*/  IMAD R11, R0, -0x36f0255e, RZ ;  /* 0xc90fdaa2000b7824 */ /* 0x000fe400078e02ff */
[----:B------:R-:W-:-:S04]  /*1e80*/  IMAD.WIDE.U32 R8, R7, -0x36f0255e, R8 ;  /* 0xc90fdaa207087825 */ /* 0x000fc800078e0008 */
[----:B------:R-:W-:-:S04]  /*1e90*/  IMAD.HI.U32 R7, R0, -0x36f0255e, RZ ;  /* 0xc90fdaa200077827 */ /* 0x000fc800078e00ff */
[----:B------:R-:W-:-:S04]  /*1ea0*/  IMAD.WIDE.U32 R8, P2, R0, 0x2168c235, R8 ;  /* 0x2168c23500087825 */ /* 0x000fc80007840008 */
[----:B------:R-:W-:Y:S01]  /*1eb0*/  IMAD.X R0, RZ, RZ, R7, P2 ;  /* 0x000000ffff007224 */ /* 0x000fe200010e0607 */
[----:B------:R-:W-:Y:S02]  /*1ec0*/  IADD3 R7, P2, PT, R11, R9, RZ ;  /* 0x000000090b077210 */ /* 0x000fe40007f5e0ff */
[----:B------:R-:W-:Y:S02]  /*1ed0*/  IADD3.X RZ, P1, PT, R8, R8, RZ, P1, !PT ;  /* 0x0000000808ff7210 */ /* 0x000fe40000f3e4ff */
[C---:B------:R-:W-:Y:S01]  /*1ee0*/  ISETP.GT.U32.AND P3, PT, R7.reuse, RZ, PT ;  /* 0x000000ff0700720c */ /* 0x040fe20003f64070 */
[----:B------:R-:W-:Y:S01]  /*1ef0*/  IMAD.X R0, RZ, RZ, R0, P2 ;  /* 0x000000ffff007224 */ /* 0x000fe200010e0600 */
[----:B------:R-:W-:-:S04]  /*1f00*/  IADD3.X R8, P2, PT, R7, R7, RZ, P1, !PT ;  /* 0x0000000707087210 */ /* 0x000fc80000f5e4ff */
[C---:B------:R-:W-:Y:S01]  /*1f10*/  ISETP.GT.AND.EX P1, PT, R0.reuse, RZ, PT, P3 ;  /* 0x000000ff0000720c */ /* 0x040fe20003f24330 */
[----:B------:R-:W-:-:S03]  /*1f20*/  IMAD.X R9, R0, 0x1, R0, P2 ;  /* 0x0000000100097824 */ /* 0x000fc600010e0600 */
[----:B------:R-:W-:Y:S02]  /*1f30*/  SEL R8, R8, R7, P1 ;  /* 0x0000000708087207 */ /* 0x000fe40000800000 */
[----:B------:R-:W-:Y:S02]  /*1f40*/  SEL R7, R9, R0, P1 ;  /* 0x0000000009077207 */ /* 0x000fe40000800000 */
[----:B------:R-:W-:Y:S02]  /*1f50*/  IADD3 R0, P2, PT, R8, 0x1, RZ ;  /* 0x0000000108007810 */ /* 0x000fe40007f5e0ff */
[----:B------:R-:W-:Y:S02]  /*1f60*/  SEL R9, RZ, 0xffffffff, !P1 ;  /* 0xffffffffff097807 */ /* 0x000fe40004800000 */
[----:B------:R-:W-:Y:S01]  /*1f70*/  LOP3.LUT P1, R17, R17, 0x80000000, RZ, 0xc0, !PT ;  /* 0x8000000011117812 */ /* 0x000fe2000782c0ff */
[----:B------:R-:W-:Y:S02]  /*1f80*/  IMAD.X R7, RZ, RZ, R7, P2 ;  /* 0x000000ffff077224 */ /* 0x000fe400010e0607 */
[----:B------:R-:W-:Y:S01]  /*1f90*/  IMAD.IADD R8, R9, 0x1, -R6 ;  /* 0x0000000109087824 */ /* 0x000fe200078e0a06 */
[----:B------:R-:W-:-:S02]  /*1fa0*/  SHF.R.U32.HI R9, RZ, 0x1e, R3 ;  /* 0x0000001eff097819 */ /* 0x000fc40000011603 */
[----:B------:R-:W-:Y:S02]  /*1fb0*/  SHF.R.U64 R0, R0, 0xa, R7 ;  /* 0x0000000a00007819 */ /* 0x000fe40000001207 */
[----:B------:R-:W-:Y:S02]  /*1fc0*/  LEA.HI R2, R2, R9, RZ, 0x1 ;  /* 0x0000000902027211 */ /* 0x000fe400078f08ff */
[----:B------:R-:W-:Y:S02]  /*1fd0*/  IADD3 R0, P2, PT, R0, 0x1, RZ ;  /* 0x0000000100007810 */ /* 0x000fe40007f5e0ff */
[----:B------:R-:W-:Y:S01]  /*1fe0*/  @!P0 LOP3.LUT R17, R17, 0x80000000, RZ, 0x3c, !PT ;  /* 0x8000000011118812 */ /* 0x000fe200078e3cff */
[----:B------:R-:W-:Y:S01]  /*1ff0*/  @P1 IMAD.MOV R2, RZ, RZ, -R2 ;  /* 0x000000ffff021224 */ /* 0x000fe200078e0a02 */
[----:B------:R-:W-:-:S04]  /*2000*/  LEA.HI.X R7, R7, RZ, RZ, 0x16, P2 ;  /* 0x000000ff07077211 */ /* 0x000fc800010fb4ff */
[--C-:B------:R-:W-:Y:S01]  /*2010*/  SHF.R.U64 R6, R0, 0x1, R7.reuse ;  /* 0x0000000100067819 */ /* 0x100fe20000001207 */
[----:B------:R-:W-:Y:S01]  /*2020*/  IMAD.SHL.U32 R0, R8, 0x100000, RZ ;  /* 0x0010000008007824 */ /* 0x000fe200078e00ff */
[----:B------:R-:W-:Y:S02]  /*2030*/  SHF.R.U32.HI R3, RZ, 0x1, R7 ;  /* 0x00000001ff037819 */ /* 0x000fe40000011607 */
[----:B------:R-:W-:-:S04]  /*2040*/  IADD3 R6, P2, P3, RZ, RZ, R6 ;  /* 0x000000ffff067210 */ /* 0x000fc80007b5e006 */
[----:B------:R-:W-:-:S04]  /*2050*/  IADD3.X R0, PT, PT, R0, 0x3fe00000, R3, P2, P3 ;  /* 0x3fe0000000007810 */ /* 0x000fc800017e6403 */
[----:B------:R-:W-:-:S07]  /*2060*/  LOP3.LUT R7, R0, R17, RZ, 0xfc, !PT ;  /* 0x0000001100077212 */ /* 0x000fce00078efcff */
.L_x_33:
[----:B------:R-:W-:Y:S02]  /*2070*/  IMAD.MOV.U32 R15, RZ, RZ, 0x0 ;  /* 0x00000000ff0f7424 */ /* 0x000fe400078e00ff */
[----:B------:R-:W-:Y:S02]  /*2080*/  IMAD.MOV.U32 R0, RZ, RZ, R2 ;  /* 0x000000ffff007224 */ /* 0x000fe400078e0002 */
[----:B------:R-:W-:Y:S05]  /*2090*/  RET.REL.NODEC R14 `(_Z16step_cost_kernelPdPKdfiP17curandStateXORWOWS_) ;  /* 0xffffffdc0ed87950 */ /* 0x000fea0003c3ffff */
.L_x_40:
        /* <DEDUP_REMOVED lines=14> */
.L_x_93:


//--------------------- .text._Z11step_kernelPdPKdfiP17curandStateXORWOW --------------------------
	.section	.text._Z11step_kernelPdPKdfiP17curandStateXORWOW,"ax",@progbits
	.align	128
        .global         _Z11step_kernelPdPKdfiP17curandStateXORWOW
        .type           _Z11step_kernelPdPKdfiP17curandStateXORWOW,@function
        .size           _Z11step_kernelPdPKdfiP17curandStateXORWOW,(.L_x_94 - _Z11step_kernelPdPKdfiP17curandStateXORWOW)
        .other          _Z11step_kernelPdPKdfiP17curandStateXORWOW,@"STO_CUDA_ENTRY STV_DEFAULT"
_Z11step_kernelPdPKdfiP17curandStateXORWOW:
.text._Z11step_kernelPdPKdfiP17curandStateXORWOW:
        /* <DEDUP_REMOVED lines=14> */
[----:B------:R-:W4:Y:S01]  /*00e0*/  LDG.E.64 R10, desc[UR4][R8.64+0x10] ;  /* 0x00001004080a7981 */ /* 0x000f22000c1e1b00 */
[----:B--2---:R-:W-:-:S03]  /*00f0*/  IMAD.WIDE R14, R2, 0x8, R14 ;  /* 0x00000008020e7825 */ /* 0x004fc600078e020e */
[----:B------:R0:W5:Y:S04]  /*0100*/  LDG.E R0, desc[UR4][R8.64+0x20] ;  /* 0x0000200408007981 */ /* 0x000168000c1e1900 */
[----:B------:R0:W5:Y:S04]  /*0110*/  LDG.E.64 R12, desc[UR4][R8.64+0x28] ;  /* 0x00002804080c7981 */ /* 0x000168000c1e1b00 */
[----:B------:R-:W5:Y:S04]  /*0120*/  LDG.E.64 R14, desc[UR4][R14.64] ;  /* 0x000000040e0e7981 */ /* 0x000f68000c1e1b00 */
[----:B------:R0:W5:Y:S04]  /*0130*/  LDG.E.64 R16, desc[UR4][R8.64+0x8] ;  /* 0x0000080408107981 */ /* 0x000168000c1e1b00 */
[----:B------:R0:W5:Y:S01]  /*0140*/  LDG.E.64 R18, desc[UR4][R8.64+0x18] ;  /* 0x0000180408127981 */ /* 0x000162000c1e1b00 */
[----:B------:R-:W-:Y:S01]  /*0150*/  UMOV UR6, 0x54442d18 ;  /* 0x54442d1800067882 */ /* 0x000fe20000000000 */
[----:B------:R-:W-:Y:S01]  /*0160*/  UMOV UR7, 0x400921fb ;  /* 0x400921fb00077882 */ /* 0x000fe20000000000 */
[----:B------:R-:W-:Y:S01]  /*0170*/  BSSY.RECONVERGENT B1, `(.L_x_41) ;  /* 0x000002c000017945 */ /* 0x000fe20003800200 */
[----:B---3--:R-:W-:Y:S01]  /*0180*/  SHF.R.U32.HI R4, RZ, 0x2, R21 ;  /* 0x00000002ff047819 */ /* 0x008fe20000011615 */
[----:B------:R-:W-:-:S03]  /*0190*/  VIADD R20, R20, 0x587c5 ;  /* 0x000587c514147836 */ /* 0x000fc60000000000 */
[----:B------:R-:W-:Y:S01]  /*01a0*/  LOP3.LUT R4, R4, R21, RZ, 0x3c, !PT ;  /* 0x0000001504047212 */ /* 0x000fe200078e3cff */
[----:B----4-:R-:W-:-:S04]  /*01b0*/  IMAD.SHL.U32 R6, R11, 0x10, RZ ;  /* 0x000000100b067824 */ /* 0x010fc800078e00ff */
[----:B------:R-:W-:-:S05]  /*01c0*/  IMAD.SHL.U32 R3, R4, 0x2, RZ ;  /* 0x0000000204037824 */ /* 0x000fca00078e00ff */
[----:B------:R-:W-:-:S04]  /*01d0*/  LOP3.LUT R3, R11, R6, R3, 0x96, !PT ;  /* 0x000000060b037212 */ /* 0x000fc800078e9603 */
[----:B------:R-:W-:Y:S01]  /*01e0*/  LOP3.LUT R7, R3, R4, RZ, 0x3c, !PT ;  /* 0x0000000403077212 */ /* 0x000fe200078e3cff */
[----:B------:R-:W-:-:S04]  /*01f0*/  IMAD.MOV.U32 R4, RZ, RZ, 0x2f800000 ;  /* 0x2f800000ff047424 */ /* 0x000fc800078e00ff */
[----:B------:R-:W-:-:S05]  /*0200*/  IMAD.IADD R3, R7, 0x1, R20 ;  /* 0x0000000107037824 */ /* 0x000fca00078e0214 */
[----:B------:R-:W-:-:S05]  /*0210*/  I2FP.F32.U32 R3, R3 ;  /* 0x0000000300037245 */ /* 0x000fca0000201000 */
[----:B------:R-:W-:-:S04]  /*0220*/  FFMA R3, R3, R4, 1.1641532182693481445e-10 ;  /* 0x2f00000003037423 */ /* 0x000fc80000000004 */
[----:B------:R-:W1:Y:S02]  /*0230*/  F2F.F64.F32 R4, R3 ;  /* 0x0000000300047310 */ /* 0x000e640000201800 */
[----:B-1----:R-:W-:-:S08]  /*0240*/  DADD R4, R4, -0.5 ;  /* 0xbfe0000004047429 */ /* 0x002fd00000000000 */
[----:B------:R-:W-:-:S08]  /*0250*/  DMUL R22, R4, UR6 ;  /* 0x0000000604167c28 */ /* 0x000fd00008000000 */
[----:B------:R-:W-:-:S14]  /*0260*/  DSETP.NEU.AND P1, PT, |R22|, +INF , PT ;  /* 0x7ff000001600742a */ /* 0x000fdc0003f2d200 */
[----:B------:R-:W-:Y:S01]  /*0270*/  @!P1 DMUL R4, RZ, R22 ;  /* 0x00000016ff049228 */ /* 0x000fe20000000000 */
[----:B------:R-:W-:Y:S01]  /*0280*/  @!P1 PLOP3.LUT P0, PT, PT, PT, PT, 0x80, 0x8 ;  /* 0x000000000008981c */ /* 0x000fe20003f0f070 */
[----:B0-----:R-:W-:-:S12]  /*0290*/  @!P1 BRA `(.L_x_42) ;  /* 0x0000000000649947 */ /* 0x001fd80003800000 */
[----:B------:R-:W-:Y:S01]  /*02a0*/  UMOV UR6, 0x6dc9c883 ;  /* 0x6dc9c88300067882 */ /* 0x000fe20000000000 */
[----:B------:R-:W-:Y:S01]  /*02b0*/  UMOV UR7, 0x3fe45f30 ;  /* 0x3fe45f3000077882 */ /* 0x000fe20000000000 */
[C---:B------:R-:W-:Y:S01]  /*02c0*/  DSETP.GE.AND P0, PT, |R22|.reuse, 2.14748364800000000000e+09, PT ;  /* 0x41e000001600742a */ /* 0x040fe20003f06200 */
[----:B------:R-:W-:Y:S01]  /*02d0*/  BSSY.RECONVERGENT B0, `(.L_x_43) ;  /* 0x0000013000007945 */ /* 0x000fe20003800200 */
[----:B------:R-:W-:Y:S01]  /*02e0*/  DMUL R24, R22, UR6 ;  /* 0x0000000616187c28 */ /* 0x000fe20008000000 */
[----:B------:R-:W-:Y:S01]  /*02f0*/  UMOV UR6, 0x54442d18 ;  /* 0x54442d1800067882 */ /* 0x000fe20000000000 */
[----:B------:R-:W-:-:S08]  /*0300*/  UMOV UR7, 0x3ff921fb ;  /* 0x3ff921fb00077882 */ /* 0x000fd00000000000 */
        /* <DEDUP_REMOVED lines=11> */
[----:B-----5:R-:W-:Y:S05]  /*03c0*/  CALL.REL.NOINC `($_Z11step_kernelPdPKdfiP17curandStateXORWOW$__internal_trig_reduction_slowpathd) ;  /* 0x0000000c00107944 */ /* 0x020fea0003c00000 */
[----:B------:R-:W-:Y:S02]  /*03d0*/  IMAD.MOV.U32 R24, RZ, RZ, R21 ;  /* 0x000000ffff187224 */ /* 0x000fe400078e0015 */
[----:B------:R-:W-:Y:S02]  /*03e0*/  IMAD.MOV.U32 R4, RZ, RZ, R22 ;  /* 0x000000ffff047224 */ /* 0x000fe400078e0016 */
[----:B------:R-:W-:-:S07]  /*03f0*/  IMAD.MOV.U32 R5, RZ, RZ, R23 ;  /* 0x000000ffff057224 */ /* 0x000fce00078e0017 */
.L_x_44:
[----:B------:R-:W-:Y:S05]  /*0400*/  BSYNC.RECONVERGENT B0 ;  /* 0x0000000000007941 */ /* 0x000fea0003800200 */
.L_x_43:
[----:B------:R-:W-:-:S04]  /*0410*/  LOP3.LUT R24, R24, 0x1, RZ, 0xc0, !PT ;  /* 0x0000000118187812 */ /* 0x000fc800078ec0ff */
[----:B------:R-:W-:-:S13]  /*0420*/  ISETP.NE.U32.AND P0, PT, R24, 0x1, PT ;  /* 0x000000011800780c */ /* 0x000fda0003f05070 */
.L_x_42:
[----:B------:R-:W-:Y:S05]  /*0430*/  BSYNC.RECONVERGENT B1 ;  /* 0x0000000000017941 */ /* 0x000fea0003800200 */
.L_x_41:
        /* <DEDUP_REMOVED lines=59> */
.L_x_46:
[----:B------:R-:W-:Y:S05]  /*07f0*/  BSYNC.RECONVERGENT B0 ;  /* 0x0000000000007941 */ /* 0x000fea0003800200 */
.L_x_45:
        /* <DEDUP_REMOVED lines=15> */
.L_x_48:
        /* <DEDUP_REMOVED lines=12> */
[----:B------:R-:W-:-:S03]  /*09b0*/  LOP3.LUT R21, R21, 0x100000, RZ, 0xfc, !PT ;  /* 0x0010000015157812 */ /* 0x000fc600078efcff */
[----:B------:R-:W-:-:S04]  /*09c0*/  VIADD R23, R3, 0xfffffc01 ;  /* 0xfffffc0103177836 */ /* 0x000fc80000000000 */
[----:B------:R-:W-:Y:S01]  /*09d0*/  IMAD.MOV.U32 R4, RZ, RZ, R23 ;  /* 0x000000ffff047224 */ /* 0x000fe200078e0017 */
[----:B------:R-:W-:-:S04]  /*09e0*/  VIMNMX R26, PT, PT, RZ, R23, PT ;  /* 0x00000017ff1a7248 */ /* 0x000fc80003fe0100 */
[----:B------:R-:W-:-:S05]  /*09f0*/  IADD3 R3, PT, PT, R3, -0x3ff, -R26 ;  /* 0xfffffc0103037810 */ /* 0x000fca0007ffe81a */
[----:B------:R-:W-:-:S05]  /*0a00*/  VIADD R3, R3, 0x1 ;  /* 0x0000000103037836 */ /* 0x000fca0000000000 */
[----:B------:R-:W-:Y:S01]  /*0a10*/  LOP3.LUT P0, R6, R3, 0x3, RZ, 0xc0, !PT ;  /* 0x0000000303067812 */ /* 0x000fe2000780c0ff */
[----:B------:R-:W-:-:S12]  /*0a20*/  IMAD.MOV.U32 R3, RZ, RZ, RZ ;  /* 0x000000ffff037224 */ /* 0x000fd800078e00ff */
[----:B------:R-:W-:Y:S05]  /*0a30*/  @!P0 BRA `(.L_x_51) ;  /* 0x00000000003c8947 */ /* 0x000fea0003800000 */
[----:B------:R-:W-:Y:S01]  /*0a40*/  BSSY.RECONVERGENT B2, `(.L_x_51) ;  /* 0x000000e000027945 */ /* 0x000fe20003800200 */
[----:B------:R-:W-:Y:S02]  /*0a50*/  IMAD.MOV R5, RZ, RZ, -R6 ;  /* 0x000000ffff057224 */ /* 0x000fe400078e0a06 */
[----:B------:R-:W-:-:S07]  /*0a60*/  IMAD.MOV.U32 R4, RZ, RZ, R23 ;  /* 0x000000ffff047224 */ /* 0x000fce00078e0017 */
.L_x_52:
        /* <DEDUP_REMOVED lines=12> */
.L_x_51:
[----:B------:R-:W-:Y:S05]  /*0b30*/  BSYNC.RECONVERGENT B1 ;  /* 0x0000000000017941 */ /* 0x000fea0003800200 */
.L_x_50:
[----:B------:R-:W-:Y:S01]  /*0b40*/  IMAD.IADD R5, R23, 0x1, -R26 ;  /* 0x0000000117057824 */ /* 0x000fe200078e0a1a */
[----:B------:R-:W-:Y:S04]  /*0b50*/  BSSY.RECONVERGENT B1, `(.L_x_53) ;  /* 0x0000025000017945 */ /* 0x000fe80003800200 */
[----:B------:R-:W-:-:S13]  /*0b60*/  ISETP.GE.U32.AND P0, PT, R5, 0x3, PT ;  /* 0x000000030500780c */ /* 0x000fda0003f06070 */
[----:B------:R-:W-:Y:S05]  /*0b70*/  @!P0 BRA `(.L_x_54) ;  /* 0x0000000000888947 */ /* 0x000fea0003800000 */
[----:B------:R-:W-:Y:S01]  /*0b80*/  BSSY.RECONVERGENT B2, `(.L_x_55) ;  /* 0x0000020000027945 */ /* 0x000fe20003800200 */
.L_x_56:
        /* <DEDUP_REMOVED lines=32> */
.L_x_55:
[----:B------:R-:W-:-:S07]  /*0d90*/  IMAD.MOV.U32 R22, RZ, RZ, R5 ;  /* 0x000000ffff167224 */ /* 0x000fce00078e0005 */
.L_x_54:
[----:B------:R-:W-:Y:S05]  /*0da0*/  BSYNC.RECONVERGENT B1 ;  /* 0x0000000000017941 */ /* 0x000fea0003800200 */
.L_x_53:
[----:B------:R-:W-:Y:S01]  /*0db0*/  LOP3.LUT R23, R6, 0x7fffffff, RZ, 0xc0, !PT ;  /* 0x7fffffff06177812 */ /* 0x000fe200078ec0ff */
[----:B------:R-:W-:Y:S01]  /*0dc0*/  BSSY.RECONVERGENT B1, `(.L_x_57) ;  /* 0x0000013000017945 */ /* 0x000fe20003800200 */
[----:B------:R-:W-:Y:S01]  /*0dd0*/  ISETP.NE.U32.AND P0, PT, R22, RZ, PT ;  /* 0x000000ff1600720c */ /* 0x000fe20003f05070 */
[----:B------:R-:W-:Y:S02]  /*0de0*/  IMAD.MOV.U32 R5, RZ, RZ, RZ ;  /* 0x000000ffff057224 */ /* 0x000fe400078e00ff */
[----:B------:R-:W-:Y:S01]  /*0df0*/  IMAD.MOV.U32 R3, RZ, RZ, RZ ;  /* 0x000000ffff037224 */ /* 0x000fe200078e00ff */
        /* <DEDUP_REMOVED lines=9> */
[C---:B------:R-:W-:Y:S01]  /*0e90*/  @!P0 IADD3 R3, PT, PT, -R4.reuse, 0x1, RZ ;  /* 0x0000000104038810 */ /* 0x040fe20007ffe1ff */
[----:B------:R-:W-:-:S03]  /*0ea0*/  @P0 VIADD R4, R4, 0xffffffff ;  /* 0xffffffff04040836 */ /* 0x000fc60000000000 */
[-CC-:B------:R-:W-:Y:S02]  /*0eb0*/  @!P0 SHF.R.U64 R5, R22, R3.reuse, R6.reuse ;  /* 0x0000000316058219 */ /* 0x180fe40000001206 */
[----:B------:R-:W-:Y:S02]  /*0ec0*/  @P0 IADD3 R5, P1, PT, RZ, R22, RZ ;  /* 0x00000016ff050210 */ /* 0x000fe40007f3e0ff */
[----:B------:R-:W-:-:S03]  /*0ed0*/  @!P0 SHF.R.U32.HI R3, RZ, R3, R6 ;  /* 0x00000003ff038219 */ /* 0x000fc60000011606 */
[----:B------:R-:W-:-:S08]  /*0ee0*/  @P0 IMAD.U32.X R3, R4, 0x100000, R6, P1 ;  /* 0x0010000004030824 */ /* 0x000fd000008e0406 */
.L_x_58:
[----:B------:R-:W-:Y:S05]  /*0ef0*/  BSYNC.RECONVERGENT B1 ;  /* 0x0000000000017941 */ /* 0x000fea0003800200 */
.L_x_57:
[----:B------:R-:W-:Y:S01]  /*0f00*/  LOP3.LUT R23, R3, 0x80000000, R15, 0xb8, !PT ;  /* 0x8000000003177812 */ /* 0x000fe200078eb80f */
[----:B------:R-:W-:-:S07]  /*0f10*/  IMAD.MOV.U32 R22, RZ, RZ, R5 ;  /* 0x000000ffff167224 */ /* 0x000fce00078e0005 */
.L_x_49:
[----:B------:R-:W-:Y:S05]  /*0f20*/  BSYNC.RECONVERGENT B0 ;  /* 0x0000000000007941 */ /* 0x000fea0003800200 */
.L_x_47:
[----:B------:R-:W0:Y:S01]  /*0f30*/  LDC.64 R4, c[0x0][0x380] ;  /* 0x0000e000ff047b82 */ /* 0x000e220000000a00 */
[----:B------:R-:W-:Y:S02]  /*0f40*/  IMAD.MOV.U32 R21, RZ, RZ, R16 ;  /* 0x000000ffff157224 */ /* 0x000fe400078e0010 */
[----:B------:R-:W-:Y:S02]  /*0f50*/  IMAD.MOV.U32 R6, RZ, RZ, R11 ;  /* 0x000000ffff067224 */ /* 0x000fe400078e000b */
[----:B0-----:R-:W-:-:S04]  /*0f60*/  IMAD.WIDE R2, R2, 0x8, R4 ;  /* 0x0000000802027825 */ /* 0x001fc800078e0204 */
[----:B------:R-:W-:Y:S01]  /*0f70*/  IMAD.MOV.U32 R4, RZ, RZ, R17 ;  /* 0x000000ffff047224 */ /* 0x000fe200078e0011 */
[----:B------:R-:W-:Y:S01]  /*0f80*/  STG.E.64 desc[UR4][R2.64], R22 ;  /* 0x0000001602007986 */ /* 0x000fe2000c101b04 */
[----:B------:R-:W-:-:S03]  /*0f90*/  IMAD.MOV.U32 R5, RZ, RZ, R10 ;  /* 0x000000ffff057224 */ /* 0x000fc600078e000a */
[----:B------:R-:W-:Y:S04]  /*0fa0*/  STG.E.64 desc[UR4][R8.64], R20 ;  /* 0x0000001408007986 */ /* 0x000fe8000c101b04 */
[----:B------:R-:W-:Y:S04]  /*0fb0*/  STG.E.64 desc[UR4][R8.64+0x8], R4 ;  /* 0x0000080408007986 */ /* 0x000fe8000c101b04 */
[----:B------:R-:W-:Y:S04]  /*0fc0*/  STG.E.64 desc[UR4][R8.64+0x10], R6 ;  /* 0x0000100608007986 */ /* 0x000fe8000c101b04 */
[----:B------:R-:W-:Y:S04]  /*0fd0*/  STG.E.64 desc[UR4][R8.64+0x18], R18 ;  /* 0x0000181208007986 */ /* 0x000fe8000c101b04 */
[----:B------:R-:W-:Y:S04]  /*0fe0*/  STG.E.64 desc[UR4][R8.64+0x28], R12 ;  /* 0x0000280c08007986 */ /* 0x000fe8000c101b04 */
[----:B------:R-:W-:Y:S01]  /*0ff0*/  STG.E desc[UR4][R8.64+0x20], R0 ;  /* 0x0000200008007986 */ /* 0x000fe2000c101904 */
[----:B------:R-:W-:Y:S05]  /*1000*/  EXIT ;  /* 0x000000000000794d */ /* 0x000fea0003800000 */
        .type           $_Z11step_kernelPdPKdfiP17curandStateXORWOW$__internal_trig_reduction_slowpathd,@function
        .size           $_Z11step_kernelPdPKdfiP17curandStateXORWOW$__internal_trig_reduction_slowpathd,(.L_x_94 - $_Z11step_kernelPdPKdfiP17curandStateXORWOW$__internal_trig_reduction_slowpathd)
$_Z11step_kernelPdPKdfiP17curandStateXORWOW$__internal_trig_reduction_slowpathd:
        /* <DEDUP_REMOVED lines=14> */
[----:B------:R-:W-:Y:S01]  /*10f0*/  SEL R27, R5, 0x12, P0 ;  /* 0x00000012051b7807 */ /* 0x000fe20000000000 */
[----:B------:R-:W-:-:S03]  /*1100*/  IMAD.MOV.U32 R5, RZ, RZ, R23 ;  /* 0x000000ffff057224 */ /* 0x000fc600078e0017 */
[----:B------:R-:W-:-:S13]  /*1110*/  ISETP.GE.AND P0, PT, R26, R27, PT ;  /* 0x0000001b1a00720c */ /* 0x000fda0003f06270 */
[----:B------:R-:W-:Y:S05]  /*1120*/  @P0 BRA `(.L_x_61) ;  /* 0x0000000000b00947 */ /* 0x000fea0003800000 */
[----:B------:R-:W0:Y:S01]  /*1130*/  LDC.64 R22, c[0x0][0x358] ;  /* 0x0000d600ff167b82 */ /* 0x000e220000000a00 */
[----:B------:R-:W-:Y:S01]  /*1140*/  IADD3 R21, PT, PT, RZ, -R21, -R27 ;  /* 0x80000015ff157210 */ /* 0x000fe20007ffe81b */
[----:B------:R-:W-:Y:S01]  /*1150*/  BSSY.RECONVERGENT B3, `(.L_x_62) ;  /* 0x0000023000037945 */ /* 0x000fe20003800200 */
[C---:B------:R-:W-:Y:S01]  /*1160*/  SHF.L.U64.HI R27, R6.reuse, 0xb, R29 ;  /* 0x0000000b061b7819 */ /* 0x040fe2000001021d */
[----:B------:R-:W-:Y:S01]  /*1170*/  IMAD.SHL.U32 R29, R6, 0x800, RZ ;  /* 0x00000800061d7824 */ /* 0x000fe200078e00ff */
[----:B------:R-:W-:Y:S01]  /*1180*/  CS2R R24, SRZ ;  /* 0x0000000000187805 */ /* 0x000fe2000001ff00 */
[----:B------:R-:W-:Y:S01]  /*1190*/  IMAD.MOV.U32 R31, RZ, RZ, R26 ;  /* 0x000000ffff1f7224 */ /* 0x000fe200078e001a */
[----:B------:R-:W-:Y:S01]  /*11a0*/  LOP3.LUT R6, R27, 0x80000000, RZ, 0xfc, !PT ;  /* 0x800000001b067812 */ /* 0x000fe200078efcff */
[----:B------:R-:W-:-:S07]  /*11b0*/  IMAD.MOV.U32 R28, RZ, RZ, RZ ;  /* 0x000000ffff1c7224 */ /* 0x000fce00078e00ff */
.L_x_63:
        /* <DEDUP_REMOVED lines=8> */
[----:B------:R-:W-:Y:S02]  /*1240*/  IMAD R33, R26, R6, RZ ;  /* 0x000000061a217224 */ /* 0x000fe400078e02ff */
[CC--:B------:R-:W-:Y:S02]  /*1250*/  IMAD R30, R27.reuse, R29.reuse, RZ ;  /* 0x0000001d1b1e7224 */ /* 0x0c0fe400078e02ff */
[----:B------:R-:W-:Y:S01]  /*1260*/  IMAD.HI.U32 R35, R27, R29, RZ ;  /* 0x0000001d1b237227 */ /* 0x000fe200078e00ff */
[----:B------:R-:W-:-:S03]  /*1270*/  IADD3 R25, P0, PT, R33, R25, RZ ;  /* 0x0000001921197210 */ /* 0x000fc60007f1e0ff */
[----:B------:R-:W-:Y:S01]  /*1280*/  IMAD R33, R28, 0x8, R1 ;  /* 0x000000081c217824 */ /* 0x000fe200078e0201 */
[----:B------:R-:W-:Y:S01]  /*1290*/  IADD3 R25, P1, PT, R30, R25, RZ ;  /* 0x000000191e197210 */ /* 0x000fe20007f3e0ff */
[----:B------:R-:W-:-:S04]  /*12a0*/  IMAD.HI.U32 R30, R26, R6, RZ ;  /* 0x000000061a1e7227 */ /* 0x000fc800078e00ff */
[----:B------:R-:W-:Y:S01]  /*12b0*/  IMAD.X R26, RZ, RZ, R30, P2 ;  /* 0x000000ffff1a7224 */ /* 0x000fe200010e061e */
[----:B------:R0:W-:Y:S01]  /*12c0*/  STL.64 [R33], R24 ;  /* 0x0000001821007387 */ /* 0x0001e20000100a00 */
[----:B------:R-:W-:-:S03]  /*12d0*/  IMAD.HI.U32 R30, R27, R6, RZ ;  /* 0x000000061b1e7227 */ /* 0x000fc600078e00ff */
[----:B------:R-:W-:Y:S01]  /*12e0*/  IADD3.X R26, P0, PT, R35, R26, RZ, P0, !PT ;  /* 0x0000001a231a7210 */ /* 0x000fe2000071e4ff */
[----:B------:R-:W-:Y:S02]  /*12f0*/  IMAD R27, R27, R6, RZ ;  /* 0x000000061b1b7224 */ /* 0x000fe400078e02ff */
[----:B------:R-:W-:-:S03]  /*1300*/  VIADD R28, R28, 0x1 ;  /* 0x000000011c1c7836 */ /* 0x000fc60000000000 */
[----:B------:R-:W-:Y:S01]  /*1310*/  IADD3.X R27, P1, PT, R27, R26, RZ, P1, !PT ;  /* 0x0000001a1b1b7210 */ /* 0x000fe20000f3e4ff */
[----:B------:R-:W-:Y:S01]  /*1320*/  IMAD.X R26, RZ, RZ, R30, P0 ;  /* 0x000000ffff1a7224 */ /* 0x000fe200000e061e */
[----:B------:R-:W-:-:S03]  /*1330*/  ISETP.NE.AND P0, PT, R21, -0xf, PT ;  /* 0xfffffff11500780c */ /* 0x000fc60003f05270 */
[----:B------:R-:W-:Y:S02]  /*1340*/  IMAD.X R26, RZ, RZ, R26, P1 ;  /* 0x000000ffff1a7224 */ /* 0x000fe400008e061a */
[----:B0-----:R-:W-:Y:S02]  /*1350*/  IMAD.MOV.U32 R24, RZ, RZ, R27 ;  /* 0x000000ffff187224 */ /* 0x001fe400078e001b */
[----:B------:R-:W-:-:S06]  /*1360*/  IMAD.MOV.U32 R25, RZ, RZ, R26 ;  /* 0x000000ffff197224 */ /* 0x000fcc00078e001a */
[----:B------:R-:W-:Y:S05]  /*1370*/  @P0 BRA `(.L_x_63) ;  /* 0xfffffffc00900947 */ /* 0x000fea000383ffff */
[----:B------:R-:W-:Y:S05]  /*1380*/  BSYNC.RECONVERGENT B3 ;  /* 0x0000000000037941 */ /* 0x000fea0003800200 */
.L_x_62:
[----:B------:R-:W-:-:S05]  /*1390*/  LOP3.LUT R6, R3, 0x7ff, RZ, 0xc0, !PT ;  /* 0x000007ff03067812 */ /* 0x000fca00078ec0ff */
[----:B------:R-:W-:-:S05]  /*13a0*/  VIADD R6, R6, 0xfffffc00 ;  /* 0xfffffc0006067836 */ /* 0x000fca0000000000 */
[----:B------:R-:W-:Y:S02]  /*13b0*/  SHF.R.U32.HI R21, RZ, 0x6, R6 ;  /* 0x00000006ff157819 */ /* 0x000fe40000011606 */
[----:B------:R-:W-:Y:S02]  /*13c0*/  ISETP.GE.U32.AND P0, PT, R6, 0x80, PT ;  /* 0x000000800600780c */ /* 0x000fe40003f06070 */
[----:B------:R-:W-:-:S04]  /*13d0*/  IADD3 R21, PT, PT, -R21, 0x13, RZ ;  /* 0x0000001315157810 */ /* 0x000fc80007ffe1ff */
[----:B------:R-:W-:-:S07]  /*13e0*/  SEL R26, R21, 0x12, P0 ;  /* 0x00000012151a7807 */ /* 0x000fce0000000000 */
.L_x_61:
[----:B------:R-:W-:Y:S05]  /*13f0*/  BSYNC.RECONVERGENT B2 ;  /* 0x0000000000027941 */ /* 0x000fea0003800200 */
.L_x_60:
[C---:B------:R-:W-:Y:S02]  /*1400*/  LOP3.LUT R6, R3.reuse, 0x7ff, RZ, 0xc0, !PT ;  /* 0x000007ff03067812 */ /* 0x040fe400078ec0ff */
[----:B------:R-:W-:-:S03]  /*1410*/  LOP3.LUT P0, R31, R3, 0x3f, RZ, 0xc0, !PT ;  /* 0x0000003f031f7812 */ /* 0x000fc6000780c0ff */
[----:B------:R-:W-:-:S05]  /*1420*/  VIADD R6, R6, 0xfffffc00 ;  /* 0xfffffc0006067836 */ /* 0x000fca0000000000 */
[----:B------:R-:W-:-:S05]  /*1430*/  SHF.R.U32.HI R21, RZ, 0x6, R6 ;  /* 0x00000006ff157819 */ /* 0x000fca0000011606 */
        /* <DEDUP_REMOVED lines=10> */
[----:B---3--:R-:W-:Y:S02]  /*14e0*/  @P0 SHF.L.U32 R29, R26, R31, RZ ;  /* 0x0000001f1a1d0219 */ /* 0x008fe400000006ff */
[----:B------:R-:W-:Y:S02]  /*14f0*/  @P0 SHF.R.U64 R6, R6, R3, R28 ;  /* 0x0000000306060219 */ /* 0x000fe4000000121c */
[--C-:B------:R-:W-:Y:S02]  /*1500*/  @P0 SHF.R.U32.HI R34, RZ, 0x1, R27.reuse ;  /* 0x00000001ff220819 */ /* 0x100fe4000001161b */
[C-C-:B------:R-:W-:Y:S02]  /*1510*/  @P0 SHF.R.U64 R32, R26.reuse, 0x1, R27.reuse ;  /* 0x000000011a200819 */ /* 0x140fe4000000121b */
[----:B------:R-:W-:-:S02]  /*1520*/  @P0 SHF.L.U64.HI R30, R26, R31, R27 ;  /* 0x0000001f1a1e0219 */ /* 0x000fc4000001021b */
[----:B0-----:R-:W-:Y:S02]  /*1530*/  @P0 SHF.R.U32.HI R21, RZ, R3, R28 ;  /* 0x00000003ff150219 */ /* 0x001fe4000001161c */
        /* <DEDUP_REMOVED lines=33> */
[C---:B------:R-:W-:Y:S02]  /*1750*/  LOP3.LUT R25, R21.reuse, 0x3f, RZ, 0xc0, !PT ;  /* 0x0000003f15197812 */ /* 0x040fe400078ec0ff */
[--C-:B------:R-:W-:Y:S02]  /*1760*/  SHF.R.U64 R27, R6, 0x1, R29.reuse ;  /* 0x00000001061b7819 */ /* 0x100fe4000000121d */
        /* <DEDUP_REMOVED lines=8> */
.L_x_65:
[----:B------:R-:W-:Y:S05]  /*17f0*/  BSYNC.RECONVERGENT B2 ;  /* 0x0000000000027941 */ /* 0x000fea0003800200 */
.L_x_64:
[----:B------:R-:W-:-:S04]  /*1800*/  IMAD.WIDE.U32 R26, R28, 0x2168c235, RZ ;  /* 0x2168c2351c1a7825 */ /* 0x000fc800078e00ff */
[----:B------:R-:W-:Y:S01]  /*1810*/  IMAD.MOV.U32 R24, RZ, RZ, R27 ;  /* 0x000000ffff187224 */ /* 0x000fe200078e001b */
[----:B------:R-:W-:Y:S01]  /*1820*/  IADD3 RZ, P1, PT, R26, R26, RZ ;  /* 0x0000001a1aff7210 */ /* 0x000fe20007f3e0ff */
[----:B------:R-:W-:Y:S02]  /*1830*/  IMAD.MOV.U32 R25, RZ, RZ, RZ ;  /* 0x000000ffff197224 */ /* 0x000fe400078e00ff */
[----:B------:R-:W-:-:S04]  /*1840*/  IMAD.HI.U32 R6, R3, -0x36f0255e, RZ ;  /* 0xc90fdaa203067827 */ /* 0x000fc800078e00ff */
[----:B------:R-:W-:-:S04]  /*1850*/  IMAD.WIDE.U32 R24, R28, -0x36f0255e, R24 ;  /* 0xc90fdaa21c187825 */ /* 0x000fc800078e0018 */
[C---:B------:R-:W-:Y:S02]  /*1860*/  IMAD R27, R3.reuse, -0x36f0255e, RZ ;  /* 0xc90fdaa2031b7824 */ /* 0x040fe400078e02ff */
        /* <DEDUP_REMOVED lines=11> */
[----:B------:R-:W-:-:S05]  /*1920*/  IADD3 R6, P2, PT, R6, 0x1, RZ ;  /* 0x0000000106067810 */ /* 0x000fca0007f5e0ff */
[----:B------:R-:W-:Y:S01]  /*1930*/  IMAD.X R25, RZ, RZ, R24, P2 ;  /* 0x000000ffff197224 */ /* 0x000fe200010e0618 */
[----:B------:R-:W-:Y:S02]  /*1940*/  SEL R24, RZ, 0xffffffff, !P1 ;  /* 0xffffffffff187807 */ /* 0x000fe40004800000 */
[----:B------:R-:W-:Y:S02]  /*1950*/  LOP3.LUT P1, R5, R5, 0x80000000, RZ, 0xc0, !PT ;  /* 0x8000000005057812 */ /* 0x000fe4000782c0ff */
[----:B------:R-:W-:Y:S01]  /*1960*/  SHF.R.U64 R6, R6, 0xa, R25 ;  /* 0x0000000a06067819 */ /* 0x000fe20000001219 */
[----:B------:R-:W-:Y:S01]  /*1970*/  IMAD.IADD R3, R24, 0x1, -R21 ;  /* 0x0000000118037824 */ /* 0x000fe200078e0a15 */
[----:B------:R-:W-:Y:S02]  /*1980*/  SHF.R.U32.HI R21, RZ, 0x1e, R23 ;  /* 0x0000001eff157819 */ /* 0x000fe40000011617 */
[----:B------:R-:W-:Y:S01]  /*1990*/  IADD3 R6, P2, PT, R6, 0x1, RZ ;  /* 0x0000000106067810 */ /* 0x000fe20007f5e0ff */
[----:B------:R-:W-:Y:S01]  /*19a0*/  IMAD.SHL.U32 R3, R3, 0x100000, RZ ;  /* 0x0010000003037824 */ /* 0x000fe200078e00ff */
[----:B------:R-:W-:-:S02]  /*19b0*/  LEA.HI R21, R22, R21, RZ, 0x1 ;  /* 0x0000001516157211 */ /* 0x000fc400078f08ff */
[----:B------:R-:W-:Y:S02]  /*19c0*/  LEA.HI.X R25, R25, RZ, RZ, 0x16, P2 ;  /* 0x000000ff19197211 */ /* 0x000fe400010fb4ff */
[----:B------:R-:W-:Y:S01]  /*19d0*/  @!P0 LOP3.LUT R5, R5, 0x80000000, RZ, 0x3c, !PT ;  /* 0x8000000005058812 */ /* 0x000fe200078e3cff */
[----:B------:R-:W-:Y:S01]  /*19e0*/  @P1 IMAD.MOV R21, RZ, RZ, -R21 ;  /* 0x000000ffff151224 */ /* 0x000fe200078e0a15 */
[--C-:B------:R-:W-:Y:S02]  /*19f0*/  SHF.R.U64 R6, R6, 0x1, R25.reuse ;  /* 0x0000000106067819 */ /* 0x100fe40000001219 */
[----:B------:R-:W-:Y:S02]  /*1a00*/  SHF.R.U32.HI R24, RZ, 0x1, R25 ;  /* 0x00000001ff187819 */ /* 0x000fe40000011619 */
[----:B------:R-:W-:-:S04]  /*1a10*/  IADD3 R6, P2, P3, RZ, RZ, R6 ;  /* 0x000000ffff067210 */ /* 0x000fc80007b5e006 */
[----:B------:R-:W-:-:S04]  /*1a20*/  IADD3.X R22, PT, PT, R3, 0x3fe00000, R24, P2, P3 ;  /* 0x3fe0000003167810 */ /* 0x000fc800017e6418 */
[----:B------:R-:W-:-:S07]  /*1a30*/  LOP3.LUT R29, R22, R5, RZ, 0xfc, !PT ;  /* 0x00000005161d7212 */ /* 0x000fce00078efcff */
.L_x_59:
[----:B------:R-:W-:Y:S02]  /*1a40*/  IMAD.MOV.U32 R5, RZ, RZ, 0x0 ;  /* 0x00000000ff057424 */ /* 0x000fe400078e00ff */
[----:B------:R-:W-:Y:S02]  /*1a50*/  IMAD.MOV.U32 R22, RZ, RZ, R6 ;  /* 0x000000ffff167224 */ /* 0x000fe400078e0006 */
[----:B------:R-:W-:Y:S01]  /*1a60*/  IMAD.MOV.U32 R23, RZ, RZ, R29 ;  /* 0x000000ffff177224 */ /* 0x000fe200078e001d */
[----:B------:R-:W-:Y:S06]  /*1a70*/  RET.REL.NODEC R4 `(_Z11step_kernelPdPKdfiP17curandStateXORWOW) ;  /* 0xffffffe404607950 */ /* 0x000fec0003c3ffff */
.L_x_66:
        /* <DEDUP_REMOVED lines=16> */
.L_x_94:


//--------------------- .text._Z8f_kernelPdS_i    --------------------------
	.section	.text._Z8f_kernelPdS_i,"ax",@progbits
	.align	128
        .global         _Z8f_kernelPdS_i
        .type           _Z8f_kernelPdS_i,@function
        .size           _Z8f_kernelPdS_i,(.L_x_96 - _Z8f_kernelPdS_i)
        .other          _Z8f_kernelPdS_i,@"STO_CUDA_ENTRY STV_DEFAULT"
_Z8f_kernelPdS_i:
.text._Z8f_kernelPdS_i:
        /* <DEDUP_REMOVED lines=10> */
[----:B------:R-:W1:Y:S01]  /*00a0*/  LDCU.64 UR4, c[0x0][0x358] ;  /* 0x00006b00ff0477ac */ /* 0x000e620008000a00 */
[----:B0-----:R-:W-:-:S06]  /*00b0*/  IMAD.WIDE R4, R0, 0x8, R4 ;  /* 0x0000000800047825 */ /* 0x001fcc00078e0204 */
[----:B-1----:R-:W2:Y:S01]  /*00c0*/  LDG.E.64 R4, desc[UR4][R4.64] ;  /* 0x0000000404047981 */ /* 0x002ea2000c1e1b00 */
[----:B------:R-:W-:Y:S01]  /*00d0*/  IMAD.MOV.U32 R12, RZ, RZ, 0x0 ;  /* 0x00000000ff0c7424 */ /* 0x000fe200078e00ff */
[----:B------:R-:W-:Y:S01]  /*00e0*/  BSSY.RECONVERGENT B0, `(.L_x_67) ;  /* 0x0000014000007945 */ /* 0x000fe20003800200 */
[----:B------:R-:W-:Y:S01]  /*00f0*/  IMAD.MOV.U32 R13, RZ, RZ, 0x3fd80000 ;  /* 0x3fd80000ff0d7424 */ /* 0x000fe200078e00ff */
[----:B--2---:R-:W-:-:S08]  /*0100*/  DMUL R6, R4, 500 ;  /* 0x407f400004067828 */ /* 0x004fd00000000000 */
[----:B------:R-:W-:-:S06]  /*0110*/  DADD R2, -RZ, |R6| ;  /* 0x00000000ff027229 */ /* 0x000fcc0000000506 */
[----:B------:R-:W0:Y:S04]  /*0120*/  MUFU.RSQ64H R11, R3 ;  /* 0x00000003000b7308 */ /* 0x000e280000001c00 */
[----:B------:R-:W-:-:S05]  /*0130*/  VIADD R10, R3, 0xfcb00000 ;  /* 0xfcb00000030a7836 */ /* 0x000fca0000000000 */
[----:B------:R-:W-:Y:S01]  /*0140*/  ISETP.GE.U32.AND P0, PT, R10, 0x7ca00000, PT ;  /* 0x7ca000000a00780c */ /* 0x000fe20003f06070 */
[----:B0-----:R-:W-:-:S08]  /*0150*/  DMUL R8, R10, R10 ;  /* 0x0000000a0a087228 */ /* 0x001fd00000000000 */
[----:B------:R-:W-:-:S08]  /*0160*/  DFMA R8, |R6|, -R8, 1 ;  /* 0x3ff000000608742b */ /* 0x000fd00000000a08 */
[----:B------:R-:W-:Y:S02]  /*0170*/  DFMA R12, R8, R12, 0.5 ;  /* 0x3fe00000080c742b */ /* 0x000fe4000000000c */
[----:B------:R-:W-:-:S08]  /*0180*/  DMUL R8, R10, R8 ;  /* 0x000000080a087228 */ /* 0x000fd00000000000 */
[----:B------:R-:W-:-:S08]  /*0190*/  DFMA R12, R12, R8, R10 ;  /* 0x000000080c0c722b */ /* 0x000fd0000000000a */
[----:B------:R-:W-:Y:S02]  /*01a0*/  DMUL R14, |R6|, R12 ;  /* 0x0000000c060e7228 */ /* 0x000fe40000000200 */
[----:B------:R-:W-:Y:S02]  /*01b0*/  VIADD R19, R13, 0xfff00000 ;  /* 0xfff000000d137836 */ /* 0x000fe40000000000 */
[----:B------:R-:W-:-:S04]  /*01c0*/  IMAD.MOV.U32 R18, RZ, RZ, R12 ;  /* 0x000000ffff127224 */ /* 0x000fc800078e000c */
[----:B------:R-:W-:-:S08]  /*01d0*/  DFMA R16, R14, -R14, |R6| ;  /* 0x8000000e0e10722b */ /* 0x000fd00000000406 */
[----:B------:R-:W-:Y:S01]  /*01e0*/  DFMA R8, R16, R18, R14 ;  /* 0x000000121008722b */ /* 0x000fe2000000000e */
[----:B------:R-:W-:Y:S10]  /*01f0*/  @!P0 BRA `(.L_x_68) ;  /* 0x0000000000088947 */ /* 0x000ff40003800000 */
[----:B------:R-:W-:-:S07]  /*0200*/  MOV R4, 0x220 ;  /* 0x0000022000047802 */ /* 0x000fce0000000f00 */
[----:B------:R-:W-:Y:S05]  /*0210*/  CALL.REL.NOINC `($__internal_1_$__cuda_sm20_dsqrt_rn_f64_mediumpath_v1) ;  /* 0x0000000000f07944 */ /* 0x000fea0003c00000 */
.L_x_68:
[----:B------:R-:W-:Y:S05]  /*0220*/  BSYNC.RECONVERGENT B0 ;  /* 0x0000000000007941 */ /* 0x000fea0003800200 */
.L_x_67:
        /* <DEDUP_REMOVED lines=21> */
[----:B------:R-:W-:Y:S01]  /*0380*/  IMAD.MOV.U32 R2, RZ, RZ, R8 ;  /* 0x000000ffff027224 */ /* 0x000fe200078e0008 */
[----:B------:R-:W-:-:S07]  /*0390*/  MOV R8, 0x3b0 ;  /* 0x000003b000087802 */ /* 0x000fce0000000f00 */
[----:B------:R-:W-:Y:S05]  /*03a0*/  CALL.REL.NOINC `($_Z8f_kernelPdS_i$__internal_trig_reduction_slowpathd) ;  /* 0x00000004002c7944 */ /* 0x000fea0003c00000 */
.L_x_70:
[----:B------:R-:W-:Y:S05]  /*03b0*/  BSYNC.RECONVERGENT B0 ;  /* 0x0000000000007941 */ /* 0x000fea0003800200 */
.L_x_69:
        /* <DEDUP_REMOVED lines=9> */
[----:B------:R-:W-:Y:S01]  /*0450*/  IMAD.MOV.U32 R24, RZ, RZ, 0x20fd8164 ;  /* 0x20fd8164ff187424 */ /* 0x000fe200078e00ff */
[----:B------:R-:W-:-:S02]  /*0460*/  DMUL R20, R4, R4 ;  /* 0x0000000404147228 */ /* 0x000fc40000000000 */
[----:B------:R-:W-:Y:S01]  /*0470*/  ISETP.NE.U32.AND P0, PT, R3, 0x1, PT ;  /* 0x000000010300780c */ /* 0x000fe20003f05070 */
[----:B------:R-:W-:-:S03]  /*0480*/  IMAD.MOV.U32 R3, RZ, RZ, 0x3da8ff83 ;  /* 0x3da8ff83ff037424 */ /* 0x000fc600078e00ff */
[----:B------:R-:W-:Y:S02]  /*0490*/  FSEL R24, R24, -8.06006814911005101289e+34, !P0 ;  /* 0xf9785eba18187808 */ /* 0x000fe40004000000 */
[----:B------:R-:W-:-:S06]  /*04a0*/  FSEL R25, -R3, 0.11223486810922622681, !P0 ;  /* 0x3de5db6503197808 */ /* 0x000fcc0004000100 */
[----:B--2---:R-:W-:-:S08]  /*04b0*/  DFMA R8, R20, R24, R8 ;  /* 0x000000181408722b */ /* 0x004fd00000000008 */
[C---:B------:R-:W-:Y:S01]  /*04c0*/  DFMA R8, R20.reuse, R8, R10 ;  /* 0x000000081408722b */ /* 0x040fe2000000000a */
[----:B------:R-:W0:Y:S07]  /*04d0*/  LDC.64 R10, c[0x0][0x388] ;  /* 0x0000e200ff0a7b82 */ /* 0x000e2e0000000a00 */
[----:B---3--:R-:W-:-:S08]  /*04e0*/  DFMA R8, R20, R8, R12 ;  /* 0x000000081408722b */ /* 0x008fd0000000000c */
[----:B------:R-:W-:-:S08]  /*04f0*/  DFMA R8, R20, R8, R14 ;  /* 0x000000081408722b */ /* 0x000fd0000000000e */
[----:B----4-:R-:W-:-:S08]  /*0500*/  DFMA R8, R20, R8, R16 ;  /* 0x000000081408722b */ /* 0x010fd00000000010 */
[----:B------:R-:W-:-:S08]  /*0510*/  DFMA R8, R20, R8, R18 ;  /* 0x000000081408722b */ /* 0x000fd00000000012 */
[----:B------:R-:W-:Y:S02]  /*0520*/  DFMA R4, R8, R4, R4 ;  /* 0x000000040804722b */ /* 0x000fe40000000004 */
[----:B------:R-:W-:-:S10]  /*0530*/  DFMA R8, R20, R8, 1 ;  /* 0x3ff000001408742b */ /* 0x000fd40000000008 */
[----:B------:R-:W-:Y:S02]  /*0540*/  FSEL R8, R8, R4, !P0 ;  /* 0x0000000408087208 */ /* 0x000fe40004000000 */
[----:B------:R-:W-:Y:S02]  /*0550*/  FSEL R9, R9, R5, !P0 ;  /* 0x0000000509097208 */ /* 0x000fe40004000000 */
[----:B------:R-:W-:-:S04]  /*0560*/  LOP3.LUT P0, RZ, R2, 0x2, RZ, 0xc0, !PT ;  /* 0x0000000202ff7812 */ /* 0x000fc8000780c0ff */
[----:B------:R-:W-:-:S10]  /*0570*/  DADD R4, RZ, -R8 ;  /* 0x00000000ff047229 */ /* 0x000fd40000000808 */
[----:B------:R-:W-:Y:S02]  /*0580*/  FSEL R2, R8, R4, !P0 ;  /* 0x0000000408027208 */ /* 0x000fe40004000000 */
[----:B------:R-:W-:-:S06]  /*0590*/  FSEL R3, R9, R5, !P0 ;  /* 0x0000000509037208 */ /* 0x000fcc0004000000 */
[----:B------:R-:W-:Y:S01]  /*05a0*/  DMUL R6, R6, R2 ;  /* 0x0000000206067228 */ /* 0x000fe20000000000 */
[----:B0-----:R-:W-:-:S06]  /*05b0*/  IMAD.WIDE R2, R0, 0x8, R10 ;  /* 0x0000000800027825 */ /* 0x001fcc00078e020a */
[----:B------:R-:W-:Y:S01]  /*05c0*/  STG.E.64 desc[UR4][R2.64], R6 ;  /* 0x0000000602007986 */ /* 0x000fe2000c101b04 */
[----:B------:R-:W-:Y:S05]  /*05d0*/  EXIT ;  /* 0x000000000000794d */ /* 0x000fea0003800000 */
        .weak           $__internal_1_$__cuda_sm20_dsqrt_rn_f64_mediumpath_v1
        .type           $__internal_1_$__cuda_sm20_dsqrt_rn_f64_mediumpath_v1,@function
        .size           $__internal_1_$__cuda_sm20_dsqrt_rn_f64_mediumpath_v1,($_Z8f_kernelPdS_i$__internal_trig_reduction_slowpathd - $__internal_1_$__cuda_sm20_dsqrt_rn_f64_mediumpath_v1)
$__internal_1_$__cuda_sm20_dsqrt_rn_f64_mediumpath_v1:
[----:B------:R-:W-:Y:S01]  /*05e0*/  ISETP.GE.U32.AND P0, PT, R10, -0x3400000, PT ;  /* 0xfcc000000a00780c */ /* 0x000fe20003f06070 */
[----:B------:R-:W-:Y:S01]  /*05f0*/  BSSY.RECONVERGENT B1, `(.L_x_71) ;  /* 0x0000024000017945 */ /* 0x000fe20003800200 */
[----:B------:R-:W-:-:S11]  /*0600*/  IMAD.MOV.U32 R13, RZ, RZ, R19 ;  /* 0x000000ffff0d7224 */ /* 0x000fd600078e0013 */
        /* <DEDUP_REMOVED lines=9> */
.L_x_72:
        /* <DEDUP_REMOVED lines=24> */
.L_x_74:
[----:B------:R-:W-:-:S11]  /*0820*/  DADD R8, R2, R2 ;  /* 0x0000000002087229 */ /* 0x000fd60000000002 */
.L_x_73:
[----:B------:R-:W-:Y:S05]  /*0830*/  BSYNC.RECONVERGENT B1 ;  /* 0x0000000000017941 */ /* 0x000fea0003800200 */
.L_x_71:
[----:B------:R-:W-:-:S04]  /*0840*/  IMAD.MOV.U32 R5, RZ, RZ, 0x0 ;  /* 0x00000000ff057424 */ /* 0x000fc800078e00ff */
[----:B------:R-:W-:Y:S05]  /*0850*/  RET.REL.NODEC R4 `(_Z8f_kernelPdS_i) ;  /* 0xfffffff404e87950 */ /* 0x000fea0003c3ffff */
        .type           $_Z8f_kernelPdS_i$__internal_trig_reduction_slowpathd,@function
        .size           $_Z8f_kernelPdS_i$__internal_trig_reduction_slowpathd,(.L_x_96 - $_Z8f_kernelPdS_i$__internal_trig_reduction_slowpathd)
$_Z8f_kernelPdS_i$__internal_trig_reduction_slowpathd:
[----:B------:R-:W-:Y:S01]  /*0860*/  SHF.R.U32.HI R12, RZ, 0x14, R9 ;  /* 0x00000014ff0c7819 */ /* 0x000fe20000011609 */
[----:B------:R-:W-:Y:S02]  /*0870*/  IMAD.MOV.U32 R3, RZ, RZ, R2 ;  /* 0x000000ffff037224 */ /* 0x000fe400078e0002 */
[----:B------:R-:W-:Y:S01]  /*0880*/  IMAD.MOV.U32 R4, RZ, RZ, RZ ;  /* 0x000000ffff047224 */ /* 0x000fe200078e00ff */
[----:B------:R-:W-:-:S04]  /*0890*/  LOP3.LUT R5, R12, 0x7ff, RZ, 0xc0, !PT ;  /* 0x000007ff0c057812 */ /* 0x000fc800078ec0ff */
        /* <DEDUP_REMOVED lines=20> */
.L_x_79:
        /* <DEDUP_REMOVED lines=29> */
.L_x_78:
[----:B------:R-:W-:-:S07]  /*0bb0*/  IMAD.MOV.U32 R5, RZ, RZ, R4 ;  /* 0x000000ffff057224 */ /* 0x000fce00078e0004 */
.L_x_77:
[----:B------:R-:W-:Y:S05]  /*0bc0*/  BSYNC.RECONVERGENT B1 ;  /* 0x0000000000017941 */ /* 0x000fea0003800200 */
.L_x_76:
        /* <DEDUP_REMOVED lines=19> */
[----:B------:R-:W-:Y:S02]  /*0d00*/  @P0 SHF.R.U64 R16, R19, R12, R21 ;  /* 0x0000000c13100219 */ /* 0x000fe40000001215 */
[----:B------:R-:W-:Y:S01]  /*0d10*/  @P0 LOP3.LUT R3, R14, R11, RZ, 0xfc, !PT ;  /* 0x0000000b0e030212 */ /* 0x000fe200078efcff */
[----:B------:R-:W-:Y:S01]  /*0d20*/  IMAD.SHL.U32 R14, R2, 0x4, RZ ;  /* 0x00000004020e7824 */ /* 0x000fe200078e00ff */
[----:B------:R-:W-:-:S02]  /*0d30*/  @P0 SHF.L.U64.HI R11, R4, R25, R5 ;  /* 0x00000019040b0219 */ /* 0x000fc40000010205 */
[----:B------:R-:W-:Y:S02]  /*0d40*/  @P0 LOP3.LUT R4, R13, R16, RZ, 0xfc, !PT ;  /* 0x000000100d040212 */ /* 0x000fe400078efcff */
[----:B------:R-:W-:Y:S02]  /*0d50*/  @P0 SHF.R.U32.HI R12, RZ, R12, R21 ;  /* 0x0000000cff0c0219 */ /* 0x000fe40000011615 */
[----:B------:R-:W-:Y:S02]  /*0d60*/  SHF.L.U64.HI R15, R2, 0x2, R3 ;  /* 0x00000002020f7819 */ /* 0x000fe40000010203 */
[----:B------:R-:W-:Y:S02]  /*0d70*/  SHF.L.W.U32.HI R2, R3, 0x2, R4 ;  /* 0x0000000203027819 */ /* 0x000fe40000010e04 */
[----:B------:R-:W-:Y:S02]  /*0d80*/  @P0 LOP3.LUT R5, R11, R12, RZ, 0xfc, !PT ;  /* 0x0000000c0b050212 */ /* 0x000fe400078efcff */
        /* <DEDUP_REMOVED lines=32> */
.L_x_81:
[----:B------:R-:W-:Y:S05]  /*0f90*/  BSYNC.RECONVERGENT B1 ;  /* 0x0000000000017941 */ /* 0x000fea0003800200 */
.L_x_80:
        /* <DEDUP_REMOVED lines=24> */
[----:B------:R-:W-:Y:S01]  /*1120*/  SHF.R.U64 R3, R3, 0xa, R10 ;  /* 0x0000000a03037819 */ /* 0x000fe2000000120a */
[----:B------:R-:W-:Y:S01]  /*1130*/  IMAD.SHL.U32 R2, R2, 0x100000, RZ ;  /* 0x0010000002027824 */ /* 0x000fe200078e00ff */
[----:B------:R-:W-:Y:S02]  /*1140*/  LEA.HI R4, R4, R11, RZ, 0x1 ;  /* 0x0000000b04047211 */ /* 0x000fe400078f08ff */
[----:B------:R-:W-:Y:S02]  /*1150*/  IADD3 R3, P2, PT, R3, 0x1, RZ ;  /* 0x0000000103037810 */ /* 0x000fe40007f5e0ff */
[----:B------:R-:W-:Y:S01]  /*1160*/  @!P0 LOP3.LUT R9, R9, 0x80000000, RZ, 0x3c, !PT ;  /* 0x8000000009098812 */ /* 0x000fe200078e3cff */
[----:B------:R-:W-:Y:S01]  /*1170*/  @P1 IMAD.MOV R4, RZ, RZ, -R4 ;  /* 0x000000ffff041224 */ /* 0x000fe200078e0a04 */
[----:B------:R-:W-:-:S04]  /*1180*/  LEA.HI.X R10, R10, RZ, RZ, 0x16, P2 ;  /* 0x000000ff0a0a7211 */ /* 0x000fc800010fb4ff */
[--C-:B------:R-:W-:Y:S02]  /*1190*/  SHF.R.U64 R3, R3, 0x1, R10.reuse ;  /* 0x0000000103037819 */ /* 0x100fe4000000120a */
[----:B------:R-:W-:Y:S02]  /*11a0*/  SHF.R.U32.HI R5, RZ, 0x1, R10 ;  /* 0x00000001ff057819 */ /* 0x000fe4000001160a */
[----:B------:R-:W-:-:S04]  /*11b0*/  IADD3 R3, P2, P3, RZ, RZ, R3 ;  /* 0x000000ffff037210 */ /* 0x000fc80007b5e003 */
[----:B------:R-:W-:-:S04]  /*11c0*/  IADD3.X R2, PT, PT, R2, 0x3fe00000, R5, P2, P3 ;  /* 0x3fe0000002027810 */ /* 0x000fc800017e6405 */
[----:B------:R-:W-:-:S07]  /*11d0*/  LOP3.LUT R9, R2, R9, RZ, 0xfc, !PT ;  /* 0x0000000902097212 */ /* 0x000fce00078efcff */
.L_x_75:
[----:B------:R-:W-:Y:S02]  /*11e0*/  IMAD.MOV.U32 R5, RZ, RZ, R9 ;  /* 0x000000ffff057224 */ /* 0x000fe400078e0009 */
[----:B------:R-:W-:Y:S02]  /*11f0*/  IMAD.MOV.U32 R9, RZ, RZ, 0x0 ;  /* 0x00000000ff097424 */ /* 0x000fe400078e00ff */
[----:B------:R-:W-:Y:S02]  /*1200*/  IMAD.MOV.U32 R2, RZ, RZ, R4 ;  /* 0x000000ffff027224 */ /* 0x000fe400078e0004 */
[----:B------:R-:W-:Y:S01]  /*1210*/  IMAD.MOV.U32 R4, RZ, RZ, R3 ;  /* 0x000000ffff047224 */ /* 0x000fe200078e0003 */
[----:B------:R-:W-:Y:S06]  /*1220*/  RET.REL.NODEC R8 `(_Z8f_kernelPdS_i) ;  /* 0xffffffec08747950 */ /* 0x000fec0003c3ffff */
.L_x_82:
        /* <DEDUP_REMOVED lines=13> */
.L_x_96:


//--------------------- .text._Z12setup_kernelP17curandStateXORWOWm --------------------------
	.section	.text._Z12setup_kernelP17curandStateXORWOWm,"ax",@progbits
	.align	128
        .global         _Z12setup_kernelP17curandStateXORWOWm
        .type           _Z12setup_kernelP17curandStateXORWOWm,@function
        .size           _Z12setup_kernelP17curandStateXORWOWm,(.L_x_101 - _Z12setup_kernelP17curandStateXORWOWm)
        .other          _Z12setup_kernelP17curandStateXORWOWm,@"STO_CUDA_ENTRY STV_DEFAULT"
_Z12setup_kernelP17curandStateXORWOWm:
.text._Z12setup_kernelP17curandStateXORWOWm:
[----:B------:R-:W-:Y:S01]  /*0000*/  LDC R1, c[0x0][0x37c] ;  /* 0x0000df00ff017b82 */ /* 0x000fe20000000800 */
[----:B------:R-:W0:Y:S07]  /*0010*/  S2R R13, SR_TID.X ;  /* 0x00000000000d7919 */ /* 0x000e2e0000002100 */
[----:B------:R-:W1:Y:S01]  /*0020*/  LDC.64 R2, c[0x0][0x388] ;  /* 0x0000e200ff027b82 */ /* 0x000e620000000a00 */
[----:B------:R-:W2:Y:S01]  /*0030*/  LDCU.64 UR4, c[0x0][0x358] ;  /* 0x00006b00ff0477ac */ /* 0x000ea20008000a00 */
[----:B------:R-:W-:Y:S06]  /*0040*/  BSSY.RECONVERGENT B0, `(.L_x_83) ;  /* 0x00000e5000007945 */ /* 0x000fec0003800200 */
[----:B------:R-:W0:Y:S08]  /*0050*/  S2UR UR6, SR_CTAID.X ;  /* 0x00000000000679c3 */ /* 0x000e300000002500 */
[----:B------:R-:W0:Y:S08]  /*0060*/  LDC R4, c[0x0][0x360] ;  /* 0x0000d800ff047b82 */ /* 0x000e300000000800 */
[----:B------:R-:W3:Y:S01]  /*0070*/  LDC.64 R6, c[0x0][0x380] ;  /* 0x0000e000ff067b82 */ /* 0x000ee20000000a00 */
[----:B-1----:R-:W-:-:S02]  /*0080*/  LOP3.LUT R0, R2, 0xaad26b49, RZ, 0x3c, !PT ;  /* 0xaad26b4902007812 */ /* 0x002fc400078e3cff */
[----:B------:R-:W-:-:S03]  /*0090*/  LOP3.LUT R2, R3, 0xf7dcefdd, RZ, 0x3c, !PT ;  /* 0xf7dcefdd03027812 */ /* 0x000fc600078e3cff */
[----:B------:R-:W-:Y:S02]  /*00a0*/  IMAD R0, R0, 0x4182bed5, RZ ;  /* 0x4182bed500007824 */ /* 0x000fe400078e02ff */
[----:B------:R-:W-:Y:S02]  /*00b0*/  IMAD R3, R2, -0x658354e5, RZ ;  /* 0x9a7cab1b02037824 */ /* 0x000fe400078e02ff */
[C---:B------:R-:W-:Y:S01]  /*00c0*/  VIADD R5, R0.reuse, 0x75bcd15 ;  /* 0x075bcd1500057836 */ /* 0x040fe20000000000 */
[C---:B------:R-:W-:Y:S01]  /*00d0*/  LOP3.LUT R8, R0.reuse, 0x159a55e5, RZ, 0x3c, !PT ;  /* 0x159a55e500087812 */ /* 0x040fe200078e3cff */
[----:B------:R-:W-:Y:S01]  /*00e0*/  VIADD R11, R0, 0x583f19 ;  /* 0x00583f19000b7836 */ /* 0x000fe20000000000 */
[C---:B------:R-:W-:Y:S01]  /*00f0*/  LOP3.LUT R10, R3.reuse, 0x5491333, RZ, 0x3c, !PT ;  /* 0x05491333030a7812 */ /* 0x040fe200078e3cff */
[----:B------:R-:W-:Y:S02]  /*0100*/  VIADD R9, R3, 0x1f123bb5 ;  /* 0x1f123bb503097836 */ /* 0x000fe40000000000 */
[----:B0-----:R-:W-:Y:S01]  /*0110*/  IMAD R13, R4, UR6, R13 ;  /* 0x00000006040d7c24 */ /* 0x001fe2000f8e020d */
[----:B------:R-:W-:-:S04]  /*0120*/  IADD3 R4, PT, PT, R0, 0x64f0c9, R3 ;  /* 0x0064f0c900047810 */ /* 0x000fc80007ffe003 */
[C---:B------:R-:W-:Y:S01]  /*0130*/  ISETP.NE.AND P0, PT, R13.reuse, RZ, PT ;  /* 0x000000ff0d00720c */ /* 0x040fe20003f05270 */
[----:B---3--:R-:W-:-:S05]  /*0140*/  IMAD.WIDE R6, R13, 0x30, R6 ;  /* 0x000000300d067825 */ /* 0x008fca00078e0206 */
[----:B--2---:R0:W-:Y:S04]  /*0150*/  STG.E.64 desc[UR4][R6.64], R4 ;  /* 0x0000000406007986 */ /* 0x0041e8000c101b04 */
[----:B------:R0:W-:Y:S04]  /*0160*/  STG.E.64 desc[UR4][R6.64+0x8], R8 ;  /* 0x0000080806007986 */ /* 0x0001e8000c101b04 */
[----:B------:R0:W-:Y:S01]  /*0170*/  STG.E.64 desc[UR4][R6.64+0x10], R10 ;  /* 0x0000100a06007986 */ /* 0x0001e2000c101b04 */
[----:B------:R-:W-:Y:S05]  /*0180*/  @!P0 BRA `(.L_x_84) ;  /* 0x0000000c00408947 */ /* 0x000fea0003800000 */
[----:B------:R-:W-:Y:S01]  /*0190*/  SHF.R.S32.HI R0, RZ, 0x1f, R13 ;  /* 0x0000001fff007819 */ /* 0x000fe2000001140d */
[----:B------:R-:W-:-:S07]  /*01a0*/  IMAD.MOV.U32 R12, RZ, RZ, RZ ;  /* 0x000000ffff0c7224 */ /* 0x000fce00078e00ff */
.L_x_90:
[----:B-1----:R-:W-:Y:S01]  /*01b0*/  LOP3.LUT R2, R13, 0x3, RZ, 0xc0, !PT ;  /* 0x000000030d027812 */ /* 0x002fe200078ec0ff */
[----:B------:R-:W-:Y:S03]  /*01c0*/  BSSY.RECONVERGENT B1, `(.L_x_85) ;  /* 0x00000c6000017945 */ /* 0x000fe60003800200 */
[----:B------:R-:W-:-:S04]  /*01d0*/  ISETP.NE.U32.AND P0, PT, R2, RZ, PT ;  /* 0x000000ff0200720c */ /* 0x000fc80003f05070 */
[----:B------:R-:W-:-:S13]  /*01e0*/  ISETP.NE.AND.EX P0, PT, RZ, RZ, PT, P0 ;  /* 0x000000ffff00720c */ /* 0x000fda0003f05300 */
[----:B------:R-:W-:Y:S05]  /*01f0*/  @!P0 BRA `(.L_x_86) ;  /* 0x0000000c00088947 */ /* 0x000fea0003800000 */
[----:B0-----:R-:W0:Y:S01]  /*0200*/  LDC.64 R8, c[0x4][RZ] ;  /* 0x01000000ff087b82 */ /* 0x001e220000000a00 */
[----:B------:R-:W-:Y:S02]  /*0210*/  IMAD.MOV.U32 R14, RZ, RZ, RZ ;  /* 0x000000ffff0e7224 */ /* 0x000fe400078e00ff */
[----:B0-----:R-:W-:-:S07]  /*0220*/  IMAD.WIDE.U32 R8, R12, 0xc80, R8 ;  /* 0x00000c800c087825 */ /* 0x001fce00078e0008 */
.L_x_89:
[----:B-1----:R-:W-:Y:S01]  /*0230*/  IMAD.MOV.U32 R15, RZ, RZ, RZ ;  /* 0x000000ffff0f7224 */ /* 0x002fe200078e00ff */
[----:B------:R-:W-:Y:S01]  /*0240*/  CS2R R2, SRZ ;  /* 0x0000000000027805 */ /* 0x000fe2000001ff00 */
[----:B------:R-:W-:Y:S01]  /*0250*/  IMAD.MOV.U32 R17, RZ, RZ, RZ ;  /* 0x000000ffff117224 */ /* 0x000fe200078e00ff */
[----:B------:R-:W-:-:S07]  /*0260*/  CS2R R4, SRZ ;  /* 0x0000000000047805 */ /* 0x000fce000001ff00 */
.L_x_88:
[----:B------:R-:W-:-:S05]  /*0270*/  IMAD.WIDE.U32 R10, R17, 0x4, R6 ;  /* 0x00000004110a7825 */ /* 0x000fca00078e0006 */
[----:B------:R0:W5:Y:S01]  /*0280*/  LDG.E R16, desc[UR4][R10.64+0x4] ;  /* 0x000004040a107981 */ /* 0x000162000c1e1900 */
[----:B------:R-:W-:-:S07]  /*0290*/  IMAD.MOV.U32 R19, RZ, RZ, RZ ;  /* 0x000000ffff137224 */ /* 0x000fce00078e00ff */
.L_x_87:
[----:B-----5:R-:W-:Y:S01]  /*02a0*/  SHF.R.U32.HI R24, RZ, R19, R16 ;  /* 0x00000013ff187219 */ /* 0x020fe20000011610 */
[----:B0-----:R-:W-:-:S03]  /*02b0*/  IMAD.SHL.U32 R10, R17, 0x20, RZ ;  /* 0x00000020110a7824 */ /* 0x001fc600078e00ff */
[----:B------:R-:W-:Y:S01]  /*02c0*/  LOP3.LUT R11, R24, 0x1, RZ, 0xc0, !PT ;  /* 0x00000001180b7812 */ /* 0x000fe200078ec0ff */
[----:B------:R-:W-:-:S03]  /*02d0*/  IMAD.IADD R10, R10, 0x1, R19 ;  /* 0x000000010a0a7824 */ /* 0x000fc600078e0213 */
[----:B------:R-:W-:Y:S01]  /*02e0*/  ISETP.NE.U32.AND P0, PT, R11, 0x1, PT ;  /* 0x000000010b00780c */ /* 0x000fe20003f05070 */
[----:B------:R-:W-:-:S03]  /*02f0*/  IMAD R11, R10, 0x5, RZ ;  /* 0x000000050a0b7824 */ /* 0x000fc600078e02ff */
[----:B------:R-:W-:Y:S01]  /*0300*/  R2P PR, R24, 0x7e ;  /* 0x0000007e18007804 */ /* 0x000fe20000000000 */
[----:B------:R-:W-:-:S08]  /*0310*/  IMAD.WIDE.U32 R10, R11, 0x4, R8 ;  /* 0x000000040b0a7825 */ /* 0x000fd000078e0008 */
[----:B------:R-:W2:Y:S04]  /*0320*/  @!P0 LDG.E R18, desc[UR4][R10.64] ;  /* 0x000000040a128981 */ /* 0x000ea8000c1e1900 */
[----:B------:R-:W3:Y:S04]  /*0330*/  @!P0 LDG.E R20, desc[UR4][R10.64+0x10] ;  /* 0x000010040a148981 */ /* 0x000ee8000c1e1900 */
[----:B------:R-:W4:Y:S04]  /*0340*/  @P1 LDG.E R22, desc[UR4][R10.64+0x14] ;  /* 0x000014040a161981 */ /* 0x000f28000c1e1900 */
[----:B------:R-:W4:Y:S04]  /*0350*/  @P2 LDG.E R26, desc[UR4][R10.64+0x28] ;  /* 0x000028040a1a2981 */ /* 0x000f28000c1e1900 */
[----:B------:R-:W4:Y:S04]  /*0360*/  @!P0 LDG.E R21, desc[UR4][R10.64+0x4] ;  /* 0x000004040a158981 */ /* 0x000f28000c1e1900 */
[----:B------:R-:W4:Y:S04]  /*0370*/  @!P0 LDG.E R23, desc[UR4][R10.64+0xc] ;  /* 0x00000c040a178981 */ /* 0x000f28000c1e1900 */
[----:B------:R-:W4:Y:S04]  /*0380*/  @P1 LDG.E R25, desc[UR4][R10.64+0x18] ;  /* 0x000018040a191981 */ /* 0x000f28000c1e1900 */
[----:B------:R-:W4:Y:S04]  /*0390*/  @P3 LDG.E R28, desc[UR4][R10.64+0x3c] ;  /* 0x00003c040a1c3981 */ /* 0x000f28000c1e1900 */
[----:B------:R-:W4:Y:S01]  /*03a0*/  @P6 LDG.E R27, desc[UR4][R10.64+0x7c] ;  /* 0x00007c040a1b6981 */ /* 0x000f22000c1e1900 */
[----:B--2---:R-:W-:-:S03]  /*03b0*/  @!P0 LOP3.LUT R15, R15, R18, RZ, 0x3c, !PT ;  /* 0x000000120f0f8212 */ /* 0x004fc600078e3cff */
[----:B------:R-:W2:Y:S01]  /*03c0*/  @!P0 LDG.E R18, desc[UR4][R10.64+0x8] ;  /* 0x000008040a128981 */ /* 0x000ea2000c1e1900 */
[----:B---3--:R-:W-:-:S03]  /*03d0*/  @!P0 LOP3.LUT R3, R3, R20, RZ, 0x3c, !PT ;  /* 0x0000001403038212 */ /* 0x008fc600078e3cff */
[----:B------:R-:W3:Y:S01]  /*03e0*/  @P1 LDG.E R20, desc[UR4][R10.64+0x24] ;  /* 0x000024040a141981 */ /* 0x000ee2000c1e1900 */
[----:B----4-:R-:W-:-:S03]  /*03f0*/  @P1 LOP3.LUT R15, R15, R22, RZ, 0x3c, !PT ;  /* 0x000000160f0f1212 */ /* 0x010fc600078e3cff */
[----:B------:R-:W4:Y:S01]  /*0400*/  @P2 LDG.E R22, desc[UR4][R10.64+0x38] ;  /* 0x000038040a162981 */ /* 0x000f22000c1e1900 */
[----:B------:R-:W-:-:S03]  /*0410*/  @P2 LOP3.LUT R15, R15, R26, RZ, 0x3c, !PT ;  /* 0x0000001a0f0f2212 */ /* 0x000fc600078e3cff */
[----:B------:R-:W4:Y:S01]  /*0420*/  @P4 LDG.E R26, desc[UR4][R10.64+0x50] ;  /* 0x000050040a1a4981 */ /* 0x000f22000c1e1900 */
[----:B------:R-:W-:-:S03]  /*0430*/  @!P0 LOP3.LUT R4, R4, R21, RZ, 0x3c, !PT ;  /* 0x0000001504048212 */ /* 0x000fc600078e3cff */
[----:B------:R-:W4:Y:S01]  /*0440*/  @P1 LDG.E R21, desc[UR4][R10.64+0x20] ;  /* 0x000020040a151981 */ /* 0x000f22000c1e1900 */
[----:B------:R-:W-:-:S03]  /*0450*/  @!P0 LOP3.LUT R2, R2, R23, RZ, 0x3c, !PT ;  /* 0x0000001702028212 */ /* 0x000fc600078e3cff */
[----:B------:R-:W4:Y:S01]  /*0460*/  @P2 LDG.E R23, desc[UR4][R10.64+0x2c] ;  /* 0x00002c040a172981 */ /* 0x000f22000c1e1900 */
[----:B------:R-:W-:-:S03]  /*0470*/  @P1 LOP3.LUT R4, R4, R25, RZ, 0x3c, !PT ;  /* 0x0000001904041212 */ /* 0x000fc600078e3cff */
[----:B------:R-:W4:Y:S01]  /*0480*/  @P2 LDG.E R25, desc[UR4][R10.64+0x34] ;  /* 0x000034040a192981 */ /* 0x000f22000c1e1900 */
[----:B--2---:R-:W-:-:S03]  /*0490*/  @!P0 LOP3.LUT R5, R5, R18, RZ, 0x3c, !PT ;  /* 0x0000001205058212 */ /* 0x004fc600078e3cff */
[----:B------:R-:W2:Y:S01]  /*04a0*/  @P1 LDG.E R18, desc[UR4][R10.64+0x1c] ;  /* 0x00001c040a121981 */ /* 0x000ea2000c1e1900 */
[----:B---3--:R-:W-:-:S03]  /*04b0*/  @P1 LOP3.LUT R3, R3, R20, RZ, 0x3c, !PT ;  /* 0x0000001403031212 */ /* 0x008fc600078e3cff */
[----:B------:R-:W3:Y:S01]  /*04c0*/  @P2 LDG.E R20, desc[UR4][R10.64+0x30] ;  /* 0x000030040a142981 */ /* 0x000ee2000c1e1900 */
[----:B----4-:R-:W-:-:S03]  /*04d0*/  @P2 LOP3.LUT R3, R3, R22, RZ, 0x3c, !PT ;  /* 0x0000001603032212 */ /* 0x010fc600078e3cff */
[----:B------:R-:W4:Y:S01]  /*04e0*/  @P3 LDG.E R22, desc[UR4][R10.64+0x4c] ;  /* 0x00004c040a163981 */ /* 0x000f22000c1e1900 */
[----:B------:R-:W-:-:S04]  /*04f0*/  @P3 LOP3.LUT R15, R15, R28, RZ, 0x3c, !PT ;  /* 0x0000001c0f0f3212 */ /* 0x000fc800078e3cff */
[----:B------:R-:W-:Y:S02]  /*0500*/  @P4 LOP3.LUT R15, R15, R26, RZ, 0x3c, !PT ;  /* 0x0000001a0f0f4212 */ /* 0x000fe400078e3cff */
[----:B------:R-:W-:Y:S01]  /*0510*/  @P1 LOP3.LUT R2, R2, R21, RZ, 0x3c, !PT ;  /* 0x0000001502021212 */ /* 0x000fe200078e3cff */
[----:B------:R-:W4:Y:S04]  /*0520*/  @P5 LDG.E R26, desc[UR4][R10.64+0x64] ;  /* 0x000064040a1a5981 */ /* 0x000f28000c1e1900 */
[----:B------:R-:W4:Y:S01]  /*0530*/  @P3 LDG.E R21, desc[UR4][R10.64+0x40] ;  /* 0x000040040a153981 */ /* 0x000f22000c1e1900 */
[----:B------:R-:W-:Y:S02]  /*0540*/  @P2 LOP3.LUT R4, R4, R23, RZ, 0x3c, !PT ;  /* 0x0000001704042212 */ /* 0x000fe400078e3cff */
[----:B------:R-:W-:Y:S01]  /*0550*/  @P2 LOP3.LUT R2, R2, R25, RZ, 0x3c, !PT ;  /* 0x0000001902022212 */ /* 0x000fe200078e3cff */
[----:B------:R-:W4:Y:S04]  /*0560*/  @P3 LDG.E R23, desc[UR4][R10.64+0x48] ;  /* 0x000048040a173981 */ /* 0x000f28000c1e1900 */
[----:B------:R-:W4:Y:S01]  /*0570*/  @P4 LDG.E R25, desc[UR4][R10.64+0x54] ;  /* 0x000054040a194981 */ /* 0x000f22000c1e1900 */
[----:B--2---:R-:W-:-:S03]  /*0580*/  @P1 LOP3.LUT R5, R5, R18, RZ, 0x3c, !PT ;  /* 0x0000001205051212 */ /* 0x004fc600078e3cff */
[----:B------:R-:W2:Y:S01]  /*0590*/  @P3 LDG.E R18, desc[UR4][R10.64+0x44] ;  /* 0x000044040a123981 */ /* 0x000ea2000c1e1900 */
[----:B---3--:R-:W-:-:S03]  /*05a0*/  @P2 LOP3.LUT R5, R5, R20, RZ, 0x3c, !PT ;  /* 0x0000001405052212 */ /* 0x008fc600078e3cff */
[----:B------:R-:W3:Y:S01]  /*05b0*/  @P4 LDG.E R20, desc[UR4][R10.64+0x58] ;  /* 0x000058040a144981 */ /* 0x000ee2000c1e1900 */
[----:B----4-:R-:W-:-:S03]  /*05c0*/  @P3 LOP3.LUT R3, R3, R22, RZ, 0x3c, !PT ;  /* 0x0000001603033212 */ /* 0x010fc600078e3cff */
[----:B------:R-:W4:Y:S01]  /*05d0*/  @P4 LDG.E R22, desc[UR4][R10.64+0x60] ;  /* 0x000060040a164981 */ /* 0x000f22000c1e1900 */
[----:B------:R-:W-:Y:S02]  /*05e0*/  LOP3.LUT P0, RZ, R24, 0x80, RZ, 0xc0, !PT ;  /* 0x0000008018ff7812 */ /* 0x000fe4000780c0ff */
[----:B------:R-:W-:Y:S02]  /*05f0*/  @P5 LOP3.LUT R15, R15, R26, RZ, 0x3c, !PT ;  /* 0x0000001a0f0f5212 */ /* 0x000fe400078e3cff */
[----:B------:R-:W4:Y:S01]  /*0600*/  @P6 LDG.E R26, desc[UR4][R10.64+0x78] ;  /* 0x000078040a1a6981 */ /* 0x000f22000c1e1900 */
[----:B------:R-:W-:-:S03]  /*0610*/  @P3 LOP3.LUT R4, R4, R21, RZ, 0x3c, !PT ;  /* 0x0000001504043212 */ /* 0x000fc600078e3cff */
[----:B------:R-:W4:Y:S01]  /*0620*/  @P4 LDG.E R21, desc[UR4][R10.64+0x5c] ;  /* 0x00005c040a154981 */ /* 0x000f22000c1e1900 */
[----:B------:R-:W-:-:S03]  /*0630*/  @P3 LOP3.LUT R2, R2, R23, RZ, 0x3c, !PT ;  /* 0x0000001702023212 */ /* 0x000fc600078e3cff */
[----:B------:R-:W4:Y:S01]  /*0640*/  @P5 LDG.E R23, desc[UR4][R10.64+0x68] ;  /* 0x000068040a175981 */ /* 0x000f22000c1e1900 */
[----:B------:R-:W-:-:S03]  /*0650*/  @P4 LOP3.LUT R4, R4, R25, RZ, 0x3c, !PT ;  /* 0x0000001904044212 */ /* 0x000fc600078e3cff */
[----:B------:R-:W4:Y:S01]  /*0660*/  @P5 LDG.E R25, desc[UR4][R10.64+0x70] ;  /* 0x000070040a195981 */ /* 0x000f22000c1e1900 */
[----:B--2---:R-:W-:-:S03]  /*0670*/  @P3 LOP3.LUT R5, R5, R18, RZ, 0x3c, !PT ;  /* 0x0000001205053212 */ /* 0x004fc600078e3cff */
[----:B------:R-:W2:Y:S01]  /*0680*/  @P5 LDG.E R18, desc[UR4][R10.64+0x6c] ;  /* 0x00006c040a125981 */ /* 0x000ea2000c1e1900 */
[----:B---3--:R-:W-:-:S03]  /*0690*/  @P4 LOP3.LUT R5, R5, R20, RZ, 0x3c, !PT ;  /* 0x0000001405054212 */ /* 0x008fc600078e3cff */
[----:B------:R-:W3:Y:S01]  /*06a0*/  @P5 LDG.E R20, desc[UR4][R10.64+0x74] ;  /* 0x000074040a145981 */ /* 0x000ee2000c1e1900 */
[----:B----4-:R-:W-:-:S03]  /*06b0*/  @P4 LOP3.LUT R3, R3, R22, RZ, 0x3c, !PT ;  /* 0x0000001603034212 */ /* 0x010fc600078e3cff */
[----:B------:R-:W4:Y:S01]  /*06c0*/  @P0 LDG.E R22, desc[UR4][R10.64+0x8c] ;  /* 0x00008c040a160981 */ /* 0x000f22000c1e1900 */
[----:B------:R-:W-:-:S03]  /*06d0*/  @P6 LOP3.LUT R15, R15, R26, RZ, 0x3c, !PT ;  /* 0x0000001a0f0f6212 */ /* 0x000fc600078e3cff */
        /* <DEDUP_REMOVED lines=13> */
[----:B------:R-:W-:Y:S02]  /*07b0*/  @P6 LOP3.LUT R4, R4, R27, RZ, 0x3c, !PT ;  /* 0x0000001b04046212 */ /* 0x000fe400078e3cff */
[----:B------:R-:W-:Y:S02]  /*07c0*/  @P6 LOP3.LUT R2, R2, R21, RZ, 0x3c, !PT ;  /* 0x0000001502026212 */ /* 0x000fe400078e3cff */
[----:B------:R-:W-:Y:S02]  /*07d0*/  @P0 LOP3.LUT R4, R4, R23, RZ, 0x3c, !PT ;  /* 0x0000001704040212 */ /* 0x000fe400078e3cff */
[----:B------:R-:W-:Y:S02]  /*07e0*/  @P0 LOP3.LUT R2, R2, R25, RZ, 0x3c, !PT ;  /* 0x0000001902020212 */ /* 0x000fe400078e3cff */
[----:B--2---:R-:W-:Y:S02]  /*07f0*/  @P6 LOP3.LUT R5, R5, R18, RZ, 0x3c, !PT ;  /* 0x0000001205056212 */ /* 0x004fe400078e3cff */
[----:B---3--:R-:W-:-:S02]  /*0800*/  @P6 LOP3.LUT R3, R3, R20, RZ, 0x3c, !PT ;  /* 0x0000001403036212 */ /* 0x008fc400078e3cff */
[----:B----4-:R-:W-:Y:S02]  /*0810*/  @P0 LOP3.LUT R5, R5, R22, RZ, 0x3c, !PT ;  /* 0x0000001605050212 */ /* 0x010fe400078e3cff */
[----:B------:R-:W-:Y:S02]  /*0820*/  @P0 LOP3.LUT R3, R3, R26, RZ, 0x3c, !PT ;  /* 0x0000001a03030212 */ /* 0x000fe400078e3cff */
[----:B------:R-:W-:-:S13]  /*0830*/  R2P PR, R24.B1, 0x7f ;  /* 0x0000007f18007804 */ /* 0x000fda0000001000 */
[----:B------:R-:W2:Y:S04]  /*0840*/  @P0 LDG.E R18, desc[UR4][R10.64+0xa0] ;  /* 0x0000a0040a120981 */ /* 0x000ea8000c1e1900 */
[----:B------:R-:W3:Y:S04]  /*0850*/  @P1 LDG.E R22, desc[UR4][R10.64+0xb4] ;  /* 0x0000b4040a161981 */ /* 0x000ee8000c1e1900 */
[----:B------:R-:W4:Y:S04]  /*0860*/  @P2 LDG.E R26, desc[UR4][R10.64+0xc8] ;  /* 0x0000c8040a1a2981 */ /* 0x000f28000c1e1900 */
[----:B------:R-:W4:Y:S04]  /*0870*/  @P3 LDG.E R28, desc[UR4][R10.64+0xdc] ;  /* 0x0000dc040a1c3981 */ /* 0x000f28000c1e1900 */
[----:B------:R-:W4:Y:S04]  /*0880*/  @P0 LDG.E R23, desc[UR4][R10.64+0xa4] ;  /* 0x0000a4040a170981 */ /* 0x000f28000c1e1900 */
[----:B------:R-:W4:Y:S04]  /*0890*/  @P0 LDG.E R20, desc[UR4][R10.64+0xa8] ;  /* 0x0000a8040a140981 */ /* 0x000f28000c1e1900 */
[----:B------:R-:W4:Y:S04]  /*08a0*/  @P4 LDG.E R25, desc[UR4][R10.64+0xf0] ;  /* 0x0000f0040a194981 */ /* 0x000f28000c1e1900 */
        /* <DEDUP_REMOVED lines=21> */
[----:B------:R-:W-:Y:S02]  /*0a00*/  LOP3.LUT P0, RZ, R24, 0x8000, RZ, 0xc0, !PT ;  /* 0x0000800018ff7812 */ /* 0x000fe4000780c0ff */
[----:B----4-:R-:W-:Y:S01]  /*0a10*/  @P5 LOP3.LUT R15, R15, R26, RZ, 0x3c, !PT ;  /* 0x0000001a0f0f5212 */ /* 0x010fe200078e3cff */
[----:B------:R-:W4:Y:S04]  /*0a20*/  @P3 LDG.E R24, desc[UR4][R10.64+0xe4] ;  /* 0x0000e4040a183981 */ /* 0x000f28000c1e1900 */
[----:B------:R-:W2:Y:S01]  /*0a30*/  @P6 LDG.E R26, desc[UR4][R10.64+0x118] ;  /* 0x000118040a1a6981 */ /* 0x000ea2000c1e1900 */
        /* <DEDUP_REMOVED lines=8> */
[----:B---3--:R-:W-:-:S03]  /*0ac0*/  @P2 LOP3.LUT R3, R3, R22, RZ, 0x3c, !PT ;  /* 0x0000001603032212 */ /* 0x008fc600078e3cff */
[----:B------:R-:W3:Y:S01]  /*0ad0*/  @P4 LDG.E R22, desc[UR4][R10.64+0x100] ;  /* 0x000100040a164981 */ /* 0x000ee2000c1e1900 */
[----:B--2---:R-:W-:-:S03]  /*0ae0*/  @P6 LOP3.LUT R15, R15, R26, RZ, 0x3c, !PT ;  /* 0x0000001a0f0f6212 */ /* 0x004fc600078e3cff */
[----:B------:R-:W2:Y:S01]  /*0af0*/  @P0 LDG.E R26, desc[UR4][R10.64+0x12c] ;  /* 0x00012c040a1a0981 */ /* 0x000ea2000c1e1900 */
[----:B----4-:R-:W-:-:S03]  /*0b00*/  @P2 LOP3.LUT R2, R2, R23, RZ, 0x3c, !PT ;  /* 0x0000001702022212 */ /* 0x010fc600078e3cff */
[----:B------:R-:W4:Y:S01]  /*0b10*/  @P4 LDG.E R23, desc[UR4][R10.64+0xfc] ;  /* 0x0000fc040a174981 */ /* 0x000f22000c1e1900 */
[----:B------:R-:W-:-:S03]  /*0b20*/  @P2 LOP3.LUT R5, R5, R20, RZ, 0x3c, !PT ;  /* 0x0000001405052212 */ /* 0x000fc600078e3cff */
[----:B------:R-:W4:Y:S01]  /*0b30*/  @P4 LDG.E R20, desc[UR4][R10.64+0xf8] ;  /* 0x0000f8040a144981 */ /* 0x000f22000c1e1900 */
[----:B------:R-:W-:Y:S02]  /*0b40*/  @P3 LOP3.LUT R2, R2, R27, RZ, 0x3c, !PT ;  /* 0x0000001b02023212 */ /* 0x000fe400078e3cff */
[----:B------:R-:W-:Y:S01]  /*0b50*/  @P3 LOP3.LUT R4, R4, R25, RZ, 0x3c, !PT ;  /* 0x0000001904043212 */ /* 0x000fe200078e3cff */
[----:B------:R-:W4:Y:S01]  /*0b60*/  @P5 LDG.E R27, desc[UR4][R10.64+0x110] ;  /* 0x000110040a1b5981 */ /* 0x000f22000c1e1900 */
[----:B------:R-:W-:-:S03]  /*0b70*/  @P3 LOP3.LUT R5, R5, R24, RZ, 0x3c, !PT ;  /* 0x0000001805053212 */ /* 0x000fc600078e3cff */
[----:B------:R-:W4:Y:S04]  /*0b80*/  @P5 LDG.E R25, desc[UR4][R10.64+0x108] ;  /* 0x000108040a195981 */ /* 0x000f28000c1e1900 */
        /* <DEDUP_REMOVED lines=19> */
[----:B------:R-:W-:-:S05]  /*0cc0*/  VIADD R19, R19, 0x10 ;  /* 0x0000001013137836 */ /* 0x000fca0000000000 */
[----:B------:R-:W-:Y:S02]  /*0cd0*/  ISETP.NE.AND P1, PT, R19, 0x20, PT ;  /* 0x000000201300780c */ /* 0x000fe40003f25270 */
[----:B------:R-:W-:Y:S02]  /*0ce0*/  @P5 LOP3.LUT R3, R3, R18, RZ, 0x3c, !PT ;  /* 0x0000001203035212 */ /* 0x000fe400078e3cff */
[----:B------:R-:W-:Y:S02]  /*0cf0*/  @P6 LOP3.LUT R4, R4, R21, RZ, 0x3c, !PT ;  /* 0x0000001504046212 */ /* 0x000fe400078e3cff */
[----:B---3--:R-:W-:-:S04]  /*0d00*/  @P6 LOP3.LUT R3, R3, R22, RZ, 0x3c, !PT ;  /* 0x0000001603036212 */ /* 0x008fc800078e3cff */
[----:B--2---:R-:W-:Y:S02]  /*0d10*/  @P0 LOP3.LUT R3, R3, R26, RZ, 0x3c, !PT ;  /* 0x0000001a03030212 */ /* 0x004fe400078e3cff */
[----:B----4-:R-:W-:Y:S02]  /*0d20*/  @P6 LOP3.LUT R2, R2, R23, RZ, 0x3c, !PT ;  /* 0x0000001702026212 */ /* 0x010fe400078e3cff */
[----:B------:R-:W-:Y:S02]  /*0d30*/  @P6 LOP3.LUT R5, R5, R20, RZ, 0x3c, !PT ;  /* 0x0000001405056212 */ /* 0x000fe400078e3cff */
[----:B------:R-:W-:Y:S02]  /*0d40*/  @P0 LOP3.LUT R2, R2, R27, RZ, 0x3c, !PT ;  /* 0x0000001b02020212 */ /* 0x000fe400078e3cff */
[----:B------:R-:W-:Y:S02]  /*0d50*/  @P0 LOP3.LUT R4, R4, R25, RZ, 0x3c, !PT ;  /* 0x0000001904040212 */ /* 0x000fe400078e3cff */
[----:B------:R-:W-:Y:S01]  /*0d60*/  @P0 LOP3.LUT R5, R5, R24, RZ, 0x3c, !PT ;  /* 0x0000001805050212 */ /* 0x000fe200078e3cff */
[----:B------:R-:W-:Y:S06]  /*0d70*/  @P1 BRA `(.L_x_87) ;  /* 0xfffffff400481947 */ /* 0x000fec000383ffff */
[----:B------:R-:W-:-:S05]  /*0d80*/  VIADD R17, R17, 0x1 ;  /* 0x0000000111117836 */ /* 0x000fca0000000000 */
[----:B------:R-:W-:-:S13]  /*0d90*/  ISETP.NE.AND P0, PT, R17, 0x5, PT ;  /* 0x000000051100780c */ /* 0x000fda0003f05270 */
[----:B------:R-:W-:Y:S05]  /*0da0*/  @P0 BRA `(.L_x_88) ;  /* 0xfffffff400300947 */ /* 0x000fea000383ffff */
[----:B------:R1:W-:Y:S01]  /*0db0*/  STG.E.64 desc[UR4][R6.64+0x8], R4 ;  /* 0x0000080406007986 */ /* 0x0003e2000c101b04 */
[----:B------:R-:W-:Y:S01]  /*0dc0*/  VIADD R14, R14, 0x1 ;  /* 0x000000010e0e7836 */ /* 0x000fe20000000000 */
[----:B------:R-:W-:Y:S02]  /*0dd0*/  LOP3.LUT R11, R13, 0x3, RZ, 0xc0, !PT ;  /* 0x000000030d0b7812 */ /* 0x000fe400078ec0ff */
[----:B------:R1:W-:Y:S02]  /*0de0*/  STG.E.64 desc[UR4][R6.64+0x10], R2 ;  /* 0x0000100206007986 */ /* 0x0003e4000c101b04 */
[----:B------:R-:W-:Y:S02]  /*0df0*/  ISETP.GE.U32.AND P0, PT, R14, R11, PT ;  /* 0x0000000b0e00720c */ /* 0x000fe40003f06070 */
[----:B------:R1:W-:Y:S11]  /*0e00*/  STG.E desc[UR4][R6.64+0x4], R15 ;  /* 0x0000040f06007986 */ /* 0x0003f6000c101904 */
[----:B------:R-:W-:Y:S05]  /*0e10*/  @!P0 BRA `(.L_x_89) ;  /* 0xfffffff400048947 */ /* 0x000fea000383ffff */
.L_x_86:
[----:B------:R-:W-:Y:S05]  /*0e20*/  BSYNC.RECONVERGENT B1 ;  /* 0x0000000000017941 */ /* 0x000fea0003800200 */
.L_x_85:
[C---:B------:R-:W-:Y:S01]  /*0e30*/  ISETP.GT.U32.AND P0, PT, R13.reuse, 0x3, PT ;  /* 0x000000030d00780c */ /* 0x040fe20003f04070 */
[----:B------:R-:W-:Y:S01]  /*0e40*/  VIADD R12, R12, 0x1 ;  /* 0x000000010c0c7836 */ /* 0x000fe20000000000 */
[--C-:B------:R-:W-:Y:S02]  /*0e50*/  SHF.R.U64 R13, R13, 0x2, R0.reuse ;  /* 0x000000020d0d7819 */ /* 0x100fe40000001200 */
[----:B------:R-:W-:Y:S02]  /*0e60*/  ISETP.GT.U32.AND.EX P0, PT, R0, RZ, PT, P0 ;  /* 0x000000ff0000720c */ /* 0x000fe40003f04100 */
[----:B------:R-:W-:-:S11]  /*0e70*/  SHF.R.U32.HI R0, RZ, 0x2, R0 ;  /* 0x00000002ff007819 */ /* 0x000fd60000011600 */
[----:B------:R-:W-:Y:S05]  /*0e80*/  @P0 BRA `(.L_x_90) ;  /* 0xfffffff000c80947 */ /* 0x000fea000383ffff */
.L_x_84:
[----:B------:R-:W-:Y:S05]  /*0e90*/  BSYNC.RECONVERGENT B0 ;  /* 0x0000000000007941 */ /* 0x000fea0003800200 */
.L_x_83:
[----:B------:R-:W-:Y:S04]  /*0ea0*/  STG.E.64 desc[UR4][R6.64+0x18], RZ ;  /* 0x000018ff06007986 */ /* 0x000fe8000c101b04 */
[----:B------:R-:W-:Y:S04]  /*0eb0*/  STG.E desc[UR4][R6.64+0x20], RZ ;  /* 0x000020ff06007986 */ /* 0x000fe8000c101904 */
[----:B------:R-:W-:Y:S01]  /*0ec0*/  STG.E.64 desc[UR4][R6.64+0x28], RZ ;  /* 0x000028ff06007986 */ /* 0x000fe2000c101b04 */
[----:B------:R-:W-:Y:S05]  /*0ed0*/  EXIT ;  /* 0x000000000000794d */ /* 0x000fea0003800000 */
.L_x_91:
        /* <DEDUP_REMOVED lines=10> */
.L_x_101:


//--------------------- .nv.global.init           --------------------------
	.section	.nv.global.init,"aw",@progbits
	.align	16
.nv.global.init:
	.type		__cudart_sin_cos_coeffs,@object
	.size		__cudart_sin_cos_coeffs,(__cudart_i2opi_d - __cudart_sin_cos_coeffs)
__cudart_sin_cos_coeffs:
        /*0000*/ 	.byte	0x46, 0xd2, 0xb0, 0x2c, 0xf1, 0xe5, 0x5a, 0xbe, 0x92, 0xe3, 0xac, 0x69, 0xe3, 0x1d, 0xc7, 0x3e
        /*0010*/ 	.byte	0xa1, 0x62, 0xdb, 0x19, 0xa0, 0x01, 0x2a, 0xbf, 0x18, 0x08, 0x11, 0x11, 0x11, 0x11, 0x81, 0x3f
        /*0020*/ 	.byte	0x54, 0x55, 0x55, 0x55, 0x55, 0x55, 0xc5, 0xbf, 0x00, 0x00, 0x00, 0x00, 0x00, 0x00, 0x00, 0x00
        /*0030*/ 	.byte	0x00, 0x00, 0x00, 0x00, 0x00, 0x00, 0x00, 0x00, 0x64, 0x81, 0xfd, 0x20, 0x83, 0xff, 0xa8, 0xbd
        /*0040*/ 	.byte	0x28, 0x85, 0xef, 0xc1, 0xa7, 0xee, 0x21, 0x3e, 0xd9, 0xe6, 0x06, 0x8e, 0x4f, 0x7e, 0x92, 0xbe
        /*0050*/ 	.byte	0xe9, 0xbc, 0xdd, 0x19, 0xa0, 0x01, 0xfa, 0x3e, 0x47, 0x5d, 0xc1, 0x16, 0x6c, 0xc1, 0x56, 0xbf
        /*0060*/ 	.byte	0x51, 0x55, 0x55, 0x55, 0x55, 0x55, 0xa5, 0x3f, 0x00, 0x00, 0x00, 0x00, 0x00, 0x00, 0xe0, 0xbf
        /*0070*/ 	.byte	0x00, 0x00, 0x00, 0x00, 0x00, 0x00, 0xf0, 0x3f, 0x00, 0x00, 0x00, 0x00, 0x00, 0x00, 0x00, 0x00
	.type		__cudart_i2opi_d,@object
	.size		__cudart_i2opi_d,(mrg32k3aM1SubSeq - __cudart_i2opi_d)
__cudart_i2opi_d:
        /* <DEDUP_REMOVED lines=9> */
	.type		mrg32k3aM1SubSeq,@object
	.size		mrg32k3aM1SubSeq,(mrg32k3aM2SubSeq - mrg32k3aM1SubSeq)
mrg32k3aM1SubSeq:
        /* <DEDUP_REMOVED lines=126> */
	.type		mrg32k3aM2SubSeq,@object
	.size		mrg32k3aM2SubSeq,(mrg32k3aM1 - mrg32k3aM2SubSeq)
mrg32k3aM2SubSeq:
        /* <DEDUP_REMOVED lines=126> */
	.type		mrg32k3aM1,@object
	.size		mrg32k3aM1,(mrg32k3aM1Seq - mrg32k3aM1)
mrg32k3aM1:
        /* <DEDUP_REMOVED lines=144> */
	.type		mrg32k3aM1Seq,@object
	.size		mrg32k3aM1Seq,(mrg32k3aM2 - mrg32k3aM1Seq)
mrg32k3aM1Seq:
        /* <DEDUP_REMOVED lines=144> */
	.type		mrg32k3aM2,@object
	.size		mrg32k3aM2,(mrg32k3aM2Seq - mrg32k3aM2)
mrg32k3aM2:
        /* <DEDUP_REMOVED lines=144> */
	.type		mrg32k3aM2Seq,@object
	.size		mrg32k3aM2Seq,(precalc_xorwow_matrix - mrg32k3aM2Seq)
mrg32k3aM2Seq:
        /* <DEDUP_REMOVED lines=144> */
	.type		precalc_xorwow_matrix,@object
	.size		precalc_xorwow_matrix,(precalc_xorwow_offset_matrix - precalc_xorwow_matrix)
precalc_xorwow_matrix:
        /* <DEDUP_REMOVED lines=6400> */
	.type		precalc_xorwow_offset_matrix,@object
	.size		precalc_xorwow_offset_matrix,(.L_1 - precalc_xorwow_offset_matrix)
precalc_xorwow_offset_matrix:
        /* <DEDUP_REMOVED lines=6400> */
.L_1:


//--------------------- .nv.shared.reserved.0     --------------------------
	.section	.nv.shared.reserved.0,"aw",@nobits
	.weak		__nv_reservedSMEM_offset_0_alias
	.size		__nv_reservedSMEM_offset_0_alias, 0, 64
	.other		__nv_reservedSMEM_offset_0_alias,@"STO_CUDA_RESERVED_SHARED STV_DEFAULT"
__nv_reservedSMEM_offset_0_alias:
	.zero		0
	.zero		64


//--------------------- .nv.constant0._Z20final_cost_reductionPdi --------------------------
	.section	.nv.constant0._Z20final_cost_reductionPdi,"a",@progbits
	.sectionflags	@""
	.align	4
.nv.constant0._Z20final_cost_reductionPdi:
	.zero		908


//--------------------- .nv.constant0._Z16step_cost_kernelPdPKdfiP17curandStateXORWOWS_ --------------------------
	.section	.nv.constant0._Z16step_cost_kernelPdPKdfiP17curandStateXORWOWS_,"a",@progbits
	.sectionflags	@""
	.align	4
.nv.constant0._Z16step_cost_kernelPdPKdfiP17curandStateXORWOWS_:
	.zero		936


//--------------------- .nv.constant0._Z11step_kernelPdPKdfiP17curandStateXORWOW --------------------------
	.section	.nv.constant0._Z11step_kernelPdPKdfiP17curandStateXORWOW,"a",@progbits
	.sectionflags	@""
	.align	4
.nv.constant0._Z11step_kernelPdPKdfiP17curandStateXORWOW:
	.zero		928


//--------------------- .nv.constant0._Z8f_kernelPdS_i --------------------------
	.section	.nv.constant0._Z8f_kernelPdS_i,"a",@progbits
	.sectionflags	@""
	.align	4
.nv.constant0._Z8f_kernelPdS_i:
	.zero		916


//--------------------- .nv.constant0._Z12setup_kernelP17curandStateXORWOWm --------------------------
	.section	.nv.constant0._Z12setup_kernelP17curandStateXORWOWm,"a",@progbits
	.sectionflags	@""
	.align	4
.nv.constant0._Z12setup_kernelP17curandStateXORWOWm:
	.zero		912


//--------------------- SYMBOLS --------------------------

	.type		.nv.reservedSmem.offset0,@object
	.size		.nv.reservedSmem.offset0,0x4
